//
// Generated by NVIDIA NVVM Compiler
//
// Compiler Build ID: CL-36424714
// Cuda compilation tools, release 13.0, V13.0.88
// Based on NVVM 20.0.0
//

.version 9.0
.target sm_100
.address_size 64

	// .globl	_Z4atbtPKdS0_Pdiii

.visible .entry _Z4atbtPKdS0_Pdiii(
	.param .u64 .ptr .align 1 _Z4atbtPKdS0_Pdiii_param_0,
	.param .u64 .ptr .align 1 _Z4atbtPKdS0_Pdiii_param_1,
	.param .u64 .ptr .align 1 _Z4atbtPKdS0_Pdiii_param_2,
	.param .u32 _Z4atbtPKdS0_Pdiii_param_3,
	.param .u32 _Z4atbtPKdS0_Pdiii_param_4,
	.param .u32 _Z4atbtPKdS0_Pdiii_param_5
)
{
	.reg .pred 	%p<24>;
	.reg .b32 	%r<120>;
	.reg .b64 	%rd<129>;
	.reg .b64 	%fd<185>;

	ld.param.u64 	%rd10, [_Z4atbtPKdS0_Pdiii_param_0];
	ld.param.u64 	%rd11, [_Z4atbtPKdS0_Pdiii_param_1];
	ld.param.u64 	%rd12, [_Z4atbtPKdS0_Pdiii_param_2];
	ld.param.u32 	%r59, [_Z4atbtPKdS0_Pdiii_param_3];
	ld.param.u32 	%r62, [_Z4atbtPKdS0_Pdiii_param_4];
	ld.param.u32 	%r61, [_Z4atbtPKdS0_Pdiii_param_5];
	cvta.to.global.u64 	%rd1, %rd12;
	cvta.to.global.u64 	%rd2, %rd11;
	cvta.to.global.u64 	%rd3, %rd10;
	mov.u32 	%r63, %ctaid.y;
	mov.u32 	%r64, %ntid.y;
	mov.u32 	%r65, %tid.y;
	mad.lo.s32 	%r66, %r63, %r64, %r65;
	mov.u32 	%r67, %ctaid.x;
	shl.b32 	%r2, %r67, 1;
	mov.u32 	%r3, %ntid.x;
	mov.u32 	%r4, %tid.x;
	mad.lo.s32 	%r5, %r2, %r3, %r4;
	setp.ge.s32 	%p1, %r5, %r59;
	setp.ge.s32 	%p2, %r66, %r62;
	or.pred  	%p3, %p1, %p2;
	@%p3 bra 	$L__BB0_28;
	add.s32 	%r6, %r5, %r3;
	setp.lt.u32 	%p4, %r6, %r59;
	mov.f64 	%fd183, 0d0000000000000000;
	mov.f64 	%fd184, 0d0000000000000000;
	@%p4 bra 	$L__BB0_14;
	setp.lt.s32 	%p5, %r61, 1;
	@%p5 bra 	$L__BB0_26;
	mul.lo.s32 	%r7, %r61, %r66;
	and.b32  	%r8, %r61, 7;
	setp.lt.u32 	%p6, %r61, 8;
	mov.f64 	%fd183, 0d0000000000000000;
	mov.b32 	%r117, 0;
	@%p6 bra 	$L__BB0_6;
	and.b32  	%r117, %r61, 2147483640;
	neg.s32 	%r113, %r117;
	shl.b32 	%r11, %r59, 3;
	mul.wide.u32 	%rd13, %r7, 8;
	add.s64 	%rd14, %rd13, %rd2;
	add.s64 	%rd128, %rd14, 32;
	mov.f64 	%fd183, 0d0000000000000000;
	mul.wide.s32 	%rd17, %r59, 8;
	mov.u32 	%r112, %r5;
$L__BB0_5:
	.pragma "nounroll";
	mul.wide.s32 	%rd15, %r112, 8;
	add.s64 	%rd16, %rd3, %rd15;
	ld.global.f64 	%fd40, [%rd16];
	ld.global.f64 	%fd41, [%rd128+-32];
	fma.rn.f64 	%fd42, %fd40, %fd41, %fd183;
	add.s64 	%rd18, %rd16, %rd17;
	ld.global.f64 	%fd43, [%rd18];
	ld.global.f64 	%fd44, [%rd128+-24];
	fma.rn.f64 	%fd45, %fd43, %fd44, %fd42;
	add.s64 	%rd19, %rd18, %rd17;
	ld.global.f64 	%fd46, [%rd19];
	ld.global.f64 	%fd47, [%rd128+-16];
	fma.rn.f64 	%fd48, %fd46, %fd47, %fd45;
	add.s64 	%rd20, %rd19, %rd17;
	ld.global.f64 	%fd49, [%rd20];
	ld.global.f64 	%fd50, [%rd128+-8];
	fma.rn.f64 	%fd51, %fd49, %fd50, %fd48;
	add.s64 	%rd21, %rd20, %rd17;
	ld.global.f64 	%fd52, [%rd21];
	ld.global.f64 	%fd53, [%rd128];
	fma.rn.f64 	%fd54, %fd52, %fd53, %fd51;
	add.s64 	%rd22, %rd21, %rd17;
	ld.global.f64 	%fd55, [%rd22];
	ld.global.f64 	%fd56, [%rd128+8];
	fma.rn.f64 	%fd57, %fd55, %fd56, %fd54;
	add.s64 	%rd23, %rd22, %rd17;
	ld.global.f64 	%fd58, [%rd23];
	ld.global.f64 	%fd59, [%rd128+16];
	fma.rn.f64 	%fd60, %fd58, %fd59, %fd57;
	add.s64 	%rd24, %rd23, %rd17;
	ld.global.f64 	%fd61, [%rd24];
	ld.global.f64 	%fd62, [%rd128+24];
	fma.rn.f64 	%fd183, %fd61, %fd62, %fd60;
	add.s32 	%r113, %r113, 8;
	add.s32 	%r112, %r112, %r11;
	add.s64 	%rd128, %rd128, 64;
	setp.eq.s32 	%p7, %r113, 0;
	@%p7 bra 	$L__BB0_6;
	bra.uni 	$L__BB0_5;
$L__BB0_6:
	setp.eq.s32 	%p8, %r8, 0;
	@%p8 bra 	$L__BB0_26;
	and.b32  	%r54, %r61, 3;
	setp.lt.u32 	%p9, %r8, 4;
	@%p9 bra 	$L__BB0_9;
	mad.lo.s32 	%r69, %r117, %r59, %r5;
	mul.wide.s32 	%rd25, %r69, 8;
	add.s64 	%rd26, %rd3, %rd25;
	ld.global.f64 	%fd65, [%rd26];
	add.s32 	%r70, %r117, %r7;
	mul.wide.u32 	%rd27, %r70, 8;
	add.s64 	%rd28, %rd2, %rd27;
	ld.global.f64 	%fd66, [%rd28];
	fma.rn.f64 	%fd67, %fd65, %fd66, %fd183;
	mul.wide.s32 	%rd29, %r59, 8;
	add.s64 	%rd30, %rd26, %rd29;
	ld.global.f64 	%fd68, [%rd30];
	cvt.u64.u32 	%rd31, %r7;
	cvt.u64.u32 	%rd32, %r117;
	add.s64 	%rd33, %rd32, %rd31;
	shl.b64 	%rd34, %rd33, 3;
	add.s64 	%rd35, %rd2, %rd34;
	ld.global.f64 	%fd69, [%rd35+8];
	fma.rn.f64 	%fd70, %fd68, %fd69, %fd67;
	add.s64 	%rd36, %rd30, %rd29;
	ld.global.f64 	%fd71, [%rd36];
	ld.global.f64 	%fd72, [%rd35+16];
	fma.rn.f64 	%fd73, %fd71, %fd72, %fd70;
	add.s64 	%rd37, %rd36, %rd29;
	ld.global.f64 	%fd74, [%rd37];
	ld.global.f64 	%fd75, [%rd35+24];
	fma.rn.f64 	%fd183, %fd74, %fd75, %fd73;
	add.s32 	%r117, %r117, 4;
$L__BB0_9:
	setp.eq.s32 	%p10, %r54, 0;
	@%p10 bra 	$L__BB0_26;
	setp.eq.s32 	%p11, %r54, 1;
	@%p11 bra 	$L__BB0_12;
	mad.lo.s32 	%r71, %r117, %r59, %r5;
	mul.wide.s32 	%rd38, %r71, 8;
	add.s64 	%rd39, %rd3, %rd38;
	ld.global.f64 	%fd78, [%rd39];
	add.s32 	%r72, %r117, %r7;
	mul.wide.u32 	%rd40, %r72, 8;
	add.s64 	%rd41, %rd2, %rd40;
	ld.global.f64 	%fd79, [%rd41];
	fma.rn.f64 	%fd80, %fd78, %fd79, %fd183;
	mul.wide.s32 	%rd42, %r59, 8;
	add.s64 	%rd43, %rd39, %rd42;
	ld.global.f64 	%fd81, [%rd43];
	cvt.u64.u32 	%rd44, %r7;
	cvt.u64.u32 	%rd45, %r117;
	add.s64 	%rd46, %rd45, %rd44;
	shl.b64 	%rd47, %rd46, 3;
	add.s64 	%rd48, %rd2, %rd47;
	ld.global.f64 	%fd82, [%rd48+8];
	fma.rn.f64 	%fd183, %fd81, %fd82, %fd80;
	add.s32 	%r117, %r117, 2;
$L__BB0_12:
	and.b32  	%r73, %r61, 1;
	setp.eq.b32 	%p12, %r73, 1;
	not.pred 	%p13, %p12;
	@%p13 bra 	$L__BB0_26;
	mad.lo.s32 	%r74, %r117, %r59, %r5;
	mul.wide.s32 	%rd49, %r74, 8;
	add.s64 	%rd50, %rd3, %rd49;
	ld.global.f64 	%fd85, [%rd50];
	add.s32 	%r75, %r117, %r7;
	mul.wide.u32 	%rd51, %r75, 8;
	add.s64 	%rd52, %rd2, %rd51;
	ld.global.f64 	%fd86, [%rd52];
	fma.rn.f64 	%fd183, %fd85, %fd86, %fd183;
	bra.uni 	$L__BB0_26;
$L__BB0_14:
	setp.lt.s32 	%p14, %r61, 1;
	@%p14 bra 	$L__BB0_26;
	mul.lo.s32 	%r12, %r61, %r66;
	and.b32  	%r13, %r61, 7;
	setp.lt.u32 	%p15, %r61, 8;
	mov.f64 	%fd184, 0d0000000000000000;
	mov.b32 	%r115, 0;
	mov.f64 	%fd183, %fd184;
	@%p15 bra 	$L__BB0_18;
	and.b32  	%r77, %r61, 2147483640;
	neg.s32 	%r111, %r77;
	mad.lo.s32 	%r78, %r3, %r2, %r3;
	add.s32 	%r79, %r4, %r78;
	mad.lo.s32 	%r109, %r59, 7, %r79;
	mad.lo.s32 	%r108, %r59, 6, %r79;
	mad.lo.s32 	%r107, %r59, 5, %r79;
	shl.b32 	%r80, %r59, 2;
	add.s32 	%r106, %r79, %r80;
	mad.lo.s32 	%r105, %r59, 3, %r79;
	shl.b32 	%r81, %r59, 1;
	add.s32 	%r104, %r79, %r81;
	mul.wide.u32 	%rd53, %r12, 8;
	add.s64 	%rd54, %rd53, %rd2;
	add.s64 	%rd127, %rd54, 32;
	add.s32 	%r102, %r79, %r59;
	mov.f64 	%fd184, 0d0000000000000000;
	mul.wide.s32 	%rd59, %r59, 8;
	mov.u32 	%r103, %r6;
	mov.u32 	%r110, %r5;
$L__BB0_17:
	.pragma "nounroll";
	and.b32  	%r115, %r61, 2147483640;
	mul.wide.s32 	%rd55, %r110, 8;
	add.s64 	%rd56, %rd3, %rd55;
	ld.global.f64 	%fd91, [%rd56];
	ld.global.f64 	%fd92, [%rd127+-32];
	fma.rn.f64 	%fd93, %fd91, %fd92, %fd183;
	mul.wide.u32 	%rd57, %r103, 8;
	add.s64 	%rd58, %rd3, %rd57;
	ld.global.f64 	%fd94, [%rd58];
	fma.rn.f64 	%fd95, %fd94, %fd92, %fd184;
	add.s64 	%rd60, %rd56, %rd59;
	ld.global.f64 	%fd96, [%rd60];
	ld.global.f64 	%fd97, [%rd127+-24];
	fma.rn.f64 	%fd98, %fd96, %fd97, %fd93;
	mul.wide.u32 	%rd61, %r102, 8;
	add.s64 	%rd62, %rd3, %rd61;
	ld.global.f64 	%fd99, [%rd62];
	fma.rn.f64 	%fd100, %fd99, %fd97, %fd95;
	add.s64 	%rd63, %rd60, %rd59;
	ld.global.f64 	%fd101, [%rd63];
	ld.global.f64 	%fd102, [%rd127+-16];
	fma.rn.f64 	%fd103, %fd101, %fd102, %fd98;
	mul.wide.u32 	%rd64, %r104, 8;
	add.s64 	%rd65, %rd3, %rd64;
	ld.global.f64 	%fd104, [%rd65];
	fma.rn.f64 	%fd105, %fd104, %fd102, %fd100;
	add.s64 	%rd66, %rd63, %rd59;
	ld.global.f64 	%fd106, [%rd66];
	ld.global.f64 	%fd107, [%rd127+-8];
	fma.rn.f64 	%fd108, %fd106, %fd107, %fd103;
	mul.wide.u32 	%rd67, %r105, 8;
	add.s64 	%rd68, %rd3, %rd67;
	ld.global.f64 	%fd109, [%rd68];
	fma.rn.f64 	%fd110, %fd109, %fd107, %fd105;
	add.s64 	%rd69, %rd66, %rd59;
	ld.global.f64 	%fd111, [%rd69];
	ld.global.f64 	%fd112, [%rd127];
	fma.rn.f64 	%fd113, %fd111, %fd112, %fd108;
	mul.wide.u32 	%rd70, %r106, 8;
	add.s64 	%rd71, %rd3, %rd70;
	ld.global.f64 	%fd114, [%rd71];
	fma.rn.f64 	%fd115, %fd114, %fd112, %fd110;
	add.s64 	%rd72, %rd69, %rd59;
	ld.global.f64 	%fd116, [%rd72];
	ld.global.f64 	%fd117, [%rd127+8];
	fma.rn.f64 	%fd118, %fd116, %fd117, %fd113;
	mul.wide.u32 	%rd73, %r107, 8;
	add.s64 	%rd74, %rd3, %rd73;
	ld.global.f64 	%fd119, [%rd74];
	fma.rn.f64 	%fd120, %fd119, %fd117, %fd115;
	add.s64 	%rd75, %rd72, %rd59;
	ld.global.f64 	%fd121, [%rd75];
	ld.global.f64 	%fd122, [%rd127+16];
	fma.rn.f64 	%fd123, %fd121, %fd122, %fd118;
	mul.wide.u32 	%rd76, %r108, 8;
	add.s64 	%rd77, %rd3, %rd76;
	ld.global.f64 	%fd124, [%rd77];
	fma.rn.f64 	%fd125, %fd124, %fd122, %fd120;
	add.s64 	%rd78, %rd75, %rd59;
	ld.global.f64 	%fd126, [%rd78];
	ld.global.f64 	%fd127, [%rd127+24];
	fma.rn.f64 	%fd183, %fd126, %fd127, %fd123;
	mul.wide.u32 	%rd79, %r109, 8;
	add.s64 	%rd80, %rd3, %rd79;
	ld.global.f64 	%fd128, [%rd80];
	fma.rn.f64 	%fd184, %fd128, %fd127, %fd125;
	add.s32 	%r111, %r111, 8;
	shl.b32 	%r82, %r59, 3;
	add.s32 	%r110, %r110, %r82;
	add.s32 	%r109, %r109, %r82;
	add.s32 	%r108, %r108, %r82;
	add.s32 	%r107, %r107, %r82;
	add.s32 	%r106, %r106, %r82;
	add.s32 	%r105, %r105, %r82;
	add.s32 	%r104, %r104, %r82;
	add.s64 	%rd127, %rd127, 64;
	add.s32 	%r103, %r103, %r82;
	add.s32 	%r102, %r102, %r82;
	setp.eq.s32 	%p16, %r111, 0;
	@%p16 bra 	$L__BB0_18;
	bra.uni 	$L__BB0_17;
$L__BB0_18:
	setp.eq.s32 	%p17, %r13, 0;
	@%p17 bra 	$L__BB0_26;
	and.b32  	%r48, %r61, 3;
	setp.lt.u32 	%p18, %r13, 4;
	@%p18 bra 	$L__BB0_21;
	mul.lo.s32 	%r83, %r115, %r59;
	add.s32 	%r84, %r83, %r5;
	mul.wide.s32 	%rd81, %r84, 8;
	add.s64 	%rd82, %rd3, %rd81;
	ld.global.f64 	%fd130, [%rd82];
	add.s32 	%r85, %r115, %r12;
	mul.wide.u32 	%rd83, %r85, 8;
	add.s64 	%rd84, %rd2, %rd83;
	ld.global.f64 	%fd131, [%rd84];
	fma.rn.f64 	%fd132, %fd130, %fd131, %fd183;
	add.s32 	%r86, %r6, %r83;
	mul.wide.u32 	%rd85, %r86, 8;
	add.s64 	%rd86, %rd3, %rd85;
	ld.global.f64 	%fd133, [%rd86];
	fma.rn.f64 	%fd134, %fd133, %fd131, %fd184;
	mul.wide.s32 	%rd87, %r59, 8;
	add.s64 	%rd88, %rd82, %rd87;
	ld.global.f64 	%fd135, [%rd88];
	cvt.u64.u32 	%rd89, %r12;
	cvt.u64.u32 	%rd90, %r115;
	add.s64 	%rd91, %rd90, %rd89;
	shl.b64 	%rd92, %rd91, 3;
	add.s64 	%rd93, %rd2, %rd92;
	ld.global.f64 	%fd136, [%rd93+8];
	fma.rn.f64 	%fd137, %fd135, %fd136, %fd132;
	add.s32 	%r87, %r86, %r59;
	mul.wide.u32 	%rd94, %r87, 8;
	add.s64 	%rd95, %rd3, %rd94;
	ld.global.f64 	%fd138, [%rd95];
	fma.rn.f64 	%fd139, %fd138, %fd136, %fd134;
	add.s64 	%rd96, %rd88, %rd87;
	ld.global.f64 	%fd140, [%rd96];
	ld.global.f64 	%fd141, [%rd93+16];
	fma.rn.f64 	%fd142, %fd140, %fd141, %fd137;
	add.s32 	%r88, %r87, %r59;
	mul.wide.u32 	%rd97, %r88, 8;
	add.s64 	%rd98, %rd3, %rd97;
	ld.global.f64 	%fd143, [%rd98];
	fma.rn.f64 	%fd144, %fd143, %fd141, %fd139;
	add.s64 	%rd99, %rd96, %rd87;
	ld.global.f64 	%fd145, [%rd99];
	ld.global.f64 	%fd146, [%rd93+24];
	fma.rn.f64 	%fd183, %fd145, %fd146, %fd142;
	add.s32 	%r89, %r88, %r59;
	mul.wide.u32 	%rd100, %r89, 8;
	add.s64 	%rd101, %rd3, %rd100;
	ld.global.f64 	%fd147, [%rd101];
	fma.rn.f64 	%fd184, %fd147, %fd146, %fd144;
	add.s32 	%r115, %r115, 4;
$L__BB0_21:
	setp.eq.s32 	%p19, %r48, 0;
	@%p19 bra 	$L__BB0_26;
	setp.eq.s32 	%p20, %r48, 1;
	@%p20 bra 	$L__BB0_24;
	mul.lo.s32 	%r90, %r115, %r59;
	add.s32 	%r91, %r90, %r5;
	mul.wide.s32 	%rd102, %r91, 8;
	add.s64 	%rd103, %rd3, %rd102;
	ld.global.f64 	%fd149, [%rd103];
	add.s32 	%r92, %r115, %r12;
	mul.wide.u32 	%rd104, %r92, 8;
	add.s64 	%rd105, %rd2, %rd104;
	ld.global.f64 	%fd150, [%rd105];
	fma.rn.f64 	%fd151, %fd149, %fd150, %fd183;
	add.s32 	%r93, %r6, %r90;
	mul.wide.u32 	%rd106, %r93, 8;
	add.s64 	%rd107, %rd3, %rd106;
	ld.global.f64 	%fd152, [%rd107];
	fma.rn.f64 	%fd153, %fd152, %fd150, %fd184;
	mul.wide.s32 	%rd108, %r59, 8;
	add.s64 	%rd109, %rd103, %rd108;
	ld.global.f64 	%fd154, [%rd109];
	cvt.u64.u32 	%rd110, %r12;
	cvt.u64.u32 	%rd111, %r115;
	add.s64 	%rd112, %rd111, %rd110;
	shl.b64 	%rd113, %rd112, 3;
	add.s64 	%rd114, %rd2, %rd113;
	ld.global.f64 	%fd155, [%rd114+8];
	fma.rn.f64 	%fd183, %fd154, %fd155, %fd151;
	add.s32 	%r94, %r93, %r59;
	mul.wide.u32 	%rd115, %r94, 8;
	add.s64 	%rd116, %rd3, %rd115;
	ld.global.f64 	%fd156, [%rd116];
	fma.rn.f64 	%fd184, %fd156, %fd155, %fd153;
	add.s32 	%r115, %r115, 2;
$L__BB0_24:
	and.b32  	%r95, %r61, 1;
	setp.eq.b32 	%p21, %r95, 1;
	not.pred 	%p22, %p21;
	@%p22 bra 	$L__BB0_26;
	mul.lo.s32 	%r96, %r115, %r59;
	add.s32 	%r97, %r96, %r5;
	mul.wide.s32 	%rd117, %r97, 8;
	add.s64 	%rd118, %rd3, %rd117;
	ld.global.f64 	%fd157, [%rd118];
	add.s32 	%r98, %r115, %r12;
	mul.wide.u32 	%rd119, %r98, 8;
	add.s64 	%rd120, %rd2, %rd119;
	ld.global.f64 	%fd158, [%rd120];
	fma.rn.f64 	%fd183, %fd157, %fd158, %fd183;
	add.s32 	%r99, %r6, %r96;
	mul.wide.u32 	%rd121, %r99, 8;
	add.s64 	%rd122, %rd3, %rd121;
	ld.global.f64 	%fd159, [%rd122];
	fma.rn.f64 	%fd184, %fd159, %fd158, %fd184;
$L__BB0_26:
	setp.ge.u32 	%p23, %r6, %r59;
	mad.lo.s32 	%r100, %r62, %r5, %r66;
	mul.wide.s32 	%rd123, %r100, 8;
	add.s64 	%rd124, %rd1, %rd123;
	st.global.f64 	[%rd124], %fd183;
	@%p23 bra 	$L__BB0_28;
	mad.lo.s32 	%r101, %r62, %r6, %r66;
	mul.wide.u32 	%rd125, %r101, 8;
	add.s64 	%rd126, %rd1, %rd125;
	st.global.f64 	[%rd126], %fd184;
$L__BB0_28:
	ret;

}


// ===== COMPILED SASS (sm_100) =====

	.target	sm_100

	.elftype	@"ET_EXEC"


//--------------------- .note.nv.tkinfo           --------------------------
	.section	.note.nv.tkinfo,"",@"SHT_NOTE"
	.sectionflags	@"SHF_NOTE_NV_TKINFO"
	.tkinfo
        /*0018*/ 	.word	0x00000002
        /*0030*/ 	.string	""
        /*0030*/ 	.string	"ptxas"
        /*0030*/ 	.string	"Cuda compilation tools, release 13.0, V13.0.88"
        /*0030*/ 	.string	"Build cuda_13.0.r13.0/compiler.36424714_0"
        /*0030*/ 	.string	"-arch sm_100 -m 64 "



//--------------------- .note.nv.cuinfo           --------------------------
	.section	.note.nv.cuinfo,"",@"SHT_NOTE"
	.sectionflags	@"SHF_NOTE_NV_CUINFO"
        /*0018*/ 	.short	0x0002
        /*001a*/ 	.short	0x0064
        /*001c*/ 	.short	0x0082
	.zero		2


//--------------------- .nv.info                  --------------------------
	.section	.nv.info,"",@"SHT_CUDA_INFO"
	.align	4


	//----- nvinfo : EIATTR_REGCOUNT
	.align		4
        /*0000*/ 	.byte	0x04, 0x2f
        /*0002*/ 	.short	(.L_1 - .L_0)
	.align		4
.L_0:
        /*0004*/ 	.word	index@(_Z4atbtPKdS0_Pdiii)
        /*0008*/ 	.word	0x00000028


	//----- nvinfo : EIATTR_FRAME_SIZE
	.align		4
.L_1:
        /*000c*/ 	.byte	0x04, 0x11
        /*000e*/ 	.short	(.L_3 - .L_2)
	.align		4
.L_2:
        /*0010*/ 	.word	index@(_Z4atbtPKdS0_Pdiii)
        /*0014*/ 	.word	0x00000000


	//----- nvinfo : EIATTR_MIN_STACK_SIZE
	.align		4
.L_3:
        /*0018*/ 	.byte	0x04, 0x12
        /*001a*/ 	.short	(.L_5 - .L_4)
	.align		4
.L_4:
        /*001c*/ 	.word	index@(_Z4atbtPKdS0_Pdiii)
        /*0020*/ 	.word	0x00000000
.L_5:


//--------------------- .nv.compat                --------------------------
	.section	.nv.compat,"",@"SHT_CUDA_COMPAT_INFO"
	.align	4
        /*0000*/ 	.byte	0x02, 0x09, 0x00, 0x00, 0x02, 0x02, 0x01, 0x00, 0x02, 0x05, 0x05, 0x00, 0x03, 0x07, 0x01, 0x01
        /*0010*/ 	.byte	0x02, 0x03, 0x00, 0x00, 0x02, 0x06, 0x01, 0x00, 0x04, 0x0b, 0x08, 0x00, 0x01, 0x00, 0x00, 0x00
        /*0020*/ 	.byte	0x00, 0x00, 0x00, 0x00


//--------------------- .nv.info._Z4atbtPKdS0_Pdiii --------------------------
	.section	.nv.info._Z4atbtPKdS0_Pdiii,"",@"SHT_CUDA_INFO"
	.sectionflags	@""
	.align	4


	//----- nvinfo : EIATTR_CUDA_API_VERSION
	.align		4
        /*0000*/ 	.byte	0x04, 0x37
        /*0002*/ 	.short	(.L_7 - .L_6)
.L_6:
        /*0004*/ 	.word	0x00000082


	//----- nvinfo : EIATTR_KPARAM_INFO
	.align		4
.L_7:
        /*0008*/ 	.byte	0x04, 0x17
        /*000a*/ 	.short	(.L_9 - .L_8)
.L_8:
        /*000c*/ 	.word	0x00000000
        /*0010*/ 	.short	0x0005
        /*0012*/ 	.short	0x0020
        /*0014*/ 	.byte	0x00, 0xf0, 0x11, 0x00


	//----- nvinfo : EIATTR_KPARAM_INFO
	.align		4
.L_9:
        /*0018*/ 	.byte	0x04, 0x17
        /*001a*/ 	.short	(.L_11 - .L_10)
.L_10:
        /*001c*/ 	.word	0x00000000
        /*0020*/ 	.short	0x0004
        /*0022*/ 	.short	0x001c
        /*0024*/ 	.byte	0x00, 0xf0, 0x11, 0x00


	//----- nvinfo : EIATTR_KPARAM_INFO
	.align		4
.L_11:
        /*0028*/ 	.byte	0x04, 0x17
        /*002a*/ 	.short	(.L_13 - .L_12)
.L_12:
        /*002c*/ 	.word	0x00000000
        /*0030*/ 	.short	0x0003
        /*0032*/ 	.short	0x0018
        /*0034*/ 	.byte	0x00, 0xf0, 0x11, 0x00


	//----- nvinfo : EIATTR_KPARAM_INFO
	.align		4
.L_13:
        /*0038*/ 	.byte	0x04, 0x17
        /*003a*/ 	.short	(.L_15 - .L_14)
.L_14:
        /*003c*/ 	.word	0x00000000
        /*0040*/ 	.short	0x0002
        /*0042*/ 	.short	0x0010
        /*0044*/ 	.byte	0x00, 0xf5, 0x21, 0x00


	//----- nvinfo : EIATTR_KPARAM_INFO
	.align		4
.L_15:
        /*0048*/ 	.byte	0x04, 0x17
        /*004a*/ 	.short	(.L_17 - .L_16)
.L_16:
        /*004c*/ 	.word	0x00000000
        /*0050*/ 	.short	0x0001
        /*0052*/ 	.short	0x0008
        /*0054*/ 	.byte	0x00, 0xf5, 0x21, 0x00


	//----- nvinfo : EIATTR_KPARAM_INFO
	.align		4
.L_17:
        /*0058*/ 	.byte	0x04, 0x17
        /*005a*/ 	.short	(.L_19 - .L_18)
.L_18:
        /*005c*/ 	.word	0x00000000
        /*0060*/ 	.short	0x0000
        /*0062*/ 	.short	0x0000
        /*0064*/ 	.byte	0x00, 0xf5, 0x21, 0x00


	//----- nvinfo : EIATTR_SPARSE_MMA_MASK
	.align		4
.L_19:
        /*0068*/ 	.byte	0x03, 0x50
        /*006a*/ 	.short	0x0000


	//----- nvinfo : EIATTR_MAXREG_COUNT
	.align		4
        /*006c*/ 	.byte	0x03, 0x1b
        /*006e*/ 	.short	0x00ff


	//----- nvinfo : EIATTR_MERCURY_ISA_VERSION
	.align		4
        /*0070*/ 	.byte	0x03, 0x5f
        /*0072*/ 	.short	0x0101


	//----- nvinfo : EIATTR_VRC_CTA_INIT_COUNT
	.align		4
        /*0074*/ 	.byte	0x02, 0x4a
	.zero		1
	.zero		1


	//----- nvinfo : EIATTR_EXIT_INSTR_OFFSETS
	.align		4
        /*0078*/ 	.byte	0x04, 0x1c
        /*007a*/ 	.short	(.L_21 - .L_20)


	//   ....[0]....
.L_20:
        /*007c*/ 	.word	0x000000d0


	//   ....[1]....
        /*0080*/ 	.word	0x000015d0


	//   ....[2]....
        /*0084*/ 	.word	0x00001610


	//----- nvinfo : EIATTR_CRS_STACK_SIZE
	.align		4
.L_21:
        /*0088*/ 	.byte	0x04, 0x1e
        /*008a*/ 	.short	(.L_23 - .L_22)
.L_22:
        /*008c*/ 	.word	0x00000000


	//----- nvinfo : EIATTR_CBANK_PARAM_SIZE
	.align		4
.L_23:
        /*0090*/ 	.byte	0x03, 0x19
        /*0092*/ 	.short	0x0024


	//----- nvinfo : EIATTR_PARAM_CBANK
	.align		4
        /*0094*/ 	.byte	0x04, 0x0a
        /*0096*/ 	.short	(.L_25 - .L_24)
	.align		4
.L_24:
        /*0098*/ 	.word	index@(.nv.constant0._Z4atbtPKdS0_Pdiii)
        /*009c*/ 	.short	0x0380
        /*009e*/ 	.short	0x0024


	//----- nvinfo : EIATTR_SW_WAR
	.align		4
.L_25:
        /*00a0*/ 	.byte	0x04, 0x36
        /*00a2*/ 	.short	(.L_27 - .L_26)
.L_26:
        /*00a4*/ 	.word	0x00000008
.L_27:


//--------------------- .nv.callgraph             --------------------------
	.section	.nv.callgraph,"",@"SHT_CUDA_CALLGRAPH"
	.align	4
	.sectionentsize	8
	.align		4
        /*0000*/ 	.word	0x00000000
	.align		4
        /*0004*/ 	.word	0xffffffff
	.align		4
        /*0008*/ 	.word	0x00000000
	.align		4
        /*000c*/ 	.word	0xfffffffe
	.align		4
        /*0010*/ 	.word	0x00000000
	.align		4
        /*0014*/ 	.word	0xfffffffd
	.align		4
        /*0018*/ 	.word	0x00000000
	.align		4
        /*001c*/ 	.word	0xfffffffc


//--------------------- .text._Z4atbtPKdS0_Pdiii  --------------------------
	.section	.text._Z4atbtPKdS0_Pdiii,"ax",@progbits
	.align	128
        .global         _Z4atbtPKdS0_Pdiii
        .type           _Z4atbtPKdS0_Pdiii,@function
        .size           _Z4atbtPKdS0_Pdiii,(.L_x_12 - _Z4atbtPKdS0_Pdiii)
        .other          _Z4atbtPKdS0_Pdiii,@"STO_CUDA_ENTRY STV_DEFAULT"
_Z4atbtPKdS0_Pdiii:
.text._Z4atbtPKdS0_Pdiii:
[----:B------:R-:W-:Y:S01]  /*0000*/  LDC R1, c[0x0][0x37c] ;  /* 0x0000df00ff017b82 */ /* 0x000fe20000000800 */
[----:B------:R-:W0:Y:S07]  /*0010*/  S2R R3, SR_TID.Y ;  /* 0x0000000000037919 */ /* 0x000e2e0000002200 */
[----:B------:R-:W1:Y:S01]  /*0020*/  S2UR UR5, SR_CTAID.X ;  /* 0x00000000000579c3 */ /* 0x000e620000002500 */
[----:B------:R-:W2:Y:S07]  /*0030*/  S2R R9, SR_TID.X ;  /* 0x0000000000097919 */ /* 0x000eae0000002100 */
[----:B------:R-:W0:Y:S08]  /*0040*/  S2UR UR4, SR_CTAID.Y ;  /* 0x00000000000479c3 */ /* 0x000e300000002600 */
[----:B------:R-:W0:Y:S08]  /*0050*/  LDC R0, c[0x0][0x364] ;  /* 0x0000d900ff007b82 */ /* 0x000e300000000800 */
[----:B------:R-:W2:Y:S01]  /*0060*/  LDC R4, c[0x0][0x360] ;  /* 0x0000d800ff047b82 */ /* 0x000ea20000000800 */
[----:B-1----:R-:W-:-:S07]  /*0070*/  USHF.L.U32 UR5, UR5, 0x1, URZ ;  /* 0x0000000105057899 */ /* 0x002fce00080006ff */
[----:B------:R-:W1:Y:S01]  /*0080*/  LDC.64 R12, c[0x0][0x398] ;  /* 0x0000e600ff0c7b82 */ /* 0x000e620000000a00 */
[----:B0-----:R-:W-:Y:S02]  /*0090*/  IMAD R0, R0, UR4, R3 ;  /* 0x0000000400007c24 */ /* 0x001fe4000f8e0203 */
[----:B--2---:R-:W-:-:S03]  /*00a0*/  IMAD R3, R4, UR5, R9 ;  /* 0x0000000504037c24 */ /* 0x004fc6000f8e0209 */
[----:B-1----:R-:W-:-:S04]  /*00b0*/  ISETP.GE.AND P0, PT, R0, R13, PT ;  /* 0x0000000d0000720c */ /* 0x002fc80003f06270 */
[----:B------:R-:W-:-:S13]  /*00c0*/  ISETP.GE.OR P0, PT, R3, R12, P0 ;  /* 0x0000000c0300720c */ /* 0x000fda0000706670 */
[----:B------:R-:W-:Y:S05]  /*00d0*/  @P0 EXIT ;  /* 0x000000000000094d */ /* 0x000fea0003800000 */
[----:B------:R-:W-:Y:S01]  /*00e0*/  IADD3 R5, PT, PT, R3, R4, RZ ;  /* 0x0000000403057210 */ /* 0x000fe20007ffe0ff */
[----:B------:R-:W0:Y:S01]  /*00f0*/  LDCU.64 UR10, c[0x0][0x358] ;  /* 0x00006b00ff0a77ac */ /* 0x000e220008000a00 */
[----:B------:R-:W-:Y:S01]  /*0100*/  BSSY.RECONVERGENT B0, `(.L_x_0) ;  /* 0x0000147000007945 */ /* 0x000fe20003800200 */
[----:B------:R-:W-:Y:S02]  /*0110*/  CS2R R32, SRZ ;  /* 0x0000000000207805 */ /* 0x000fe4000001ff00 */
[----:B------:R-:W-:Y:S02]  /*0120*/  ISETP.GE.U32.AND P0, PT, R5, R12, PT ;  /* 0x0000000c0500720c */ /* 0x000fe40003f06070 */
[----:B------:R-:W-:-:S11]  /*0130*/  CS2R R30, SRZ ;  /* 0x00000000001e7805 */ /* 0x000fd6000001ff00 */
[----:B------:R-:W-:Y:S05]  /*0140*/  @!P0 BRA `(.L_x_1) ;  /* 0x0000000400f48947 */ /* 0x000fea0003800000 */
[----:B------:R-:W1:Y:S02]  /*0150*/  LDCU UR6, c[0x0][0x3a0] ;  /* 0x00007400ff0677ac */ /* 0x000e640008000800 */
[----:B-1----:R-:W-:-:S09]  /*0160*/  UISETP.GE.AND UP0, UPT, UR6, 0x1, UPT ;  /* 0x000000010600788c */ /* 0x002fd2000bf06270 */
[----:B------:R-:W-:Y:S05]  /*0170*/  BRA.U !UP0, `(.L_x_2) ;  /* 0x0000001108fc7547 */ /* 0x000fea000b800000 */
[----:B------:R-:W-:Y:S02]  /*0180*/  UISETP.GE.U32.AND UP1, UPT, UR6, 0x8, UPT ;  /* 0x000000080600788c */ /* 0x000fe4000bf26070 */
[----:B------:R-:W-:Y:S01]  /*0190*/  IMAD R2, R0, UR6, RZ ;  /* 0x0000000600027c24 */ /* 0x000fe2000f8e02ff */
[----:B------:R-:W-:Y:S01]  /*01a0*/  ULOP3.LUT UR7, UR6, 0x7, URZ, 0xc0, !UPT ;  /* 0x0000000706077892 */ /* 0x000fe2000f8ec0ff */
[----:B------:R-:W-:Y:S01]  /*01b0*/  CS2R R32, SRZ ;  /* 0x0000000000207805 */ /* 0x000fe2000001ff00 */
[----:B------:R-:W-:Y:S02]  /*01c0*/  UMOV UR4, URZ ;  /* 0x000000ff00047c82 */ /* 0x000fe40008000000 */
[----:B------:R-:W-:Y:S02]  /*01d0*/  UISETP.NE.AND UP0, UPT, UR7, URZ, UPT ;  /* 0x000000ff0700728c */ /* 0x000fe4000bf05270 */
[----:B------:R-:W-:Y:S09]  /*01e0*/  BRA.U !UP1, `(.L_x_3) ;  /* 0x0000000109c07547 */ /* 0x000ff2000b800000 */
[----:B------:R-:W1:Y:S01]  /*01f0*/  LDC.64 R6, c[0x0][0x388] ;  /* 0x0000e200ff067b82 */ /* 0x000e620000000a00 */
[----:B------:R-:W-:Y:S01]  /*0200*/  ULOP3.LUT UR4, UR6, 0x7ffffff8, URZ, 0xc0, !UPT ;  /* 0x7ffffff806047892 */ /* 0x000fe2000f8ec0ff */
[----:B------:R-:W-:Y:S02]  /*0210*/  MOV R35, R3 ;  /* 0x0000000300237202 */ /* 0x000fe40000000f00 */
[----:B------:R-:W-:Y:S01]  /*0220*/  CS2R R32, SRZ ;  /* 0x0000000000207805 */ /* 0x000fe2000001ff00 */
[----:B------:R-:W-:Y:S01]  /*0230*/  UIADD3 UR8, UPT, UPT, -UR4, URZ, URZ ;  /* 0x000000ff04087290 */ /* 0x000fe2000fffe1ff */
[----:B-1----:R-:W-:-:S03]  /*0240*/  IMAD.WIDE.U32 R6, R2, 0x8, R6 ;  /* 0x0000000802067825 */ /* 0x002fc600078e0006 */
[----:B------:R-:W-:-:S04]  /*0250*/  IADD3 R4, P0, PT, R6, 0x20, RZ ;  /* 0x0000002006047810 */ /* 0x000fc80007f1e0ff */
[----:B------:R-:W-:-:S09]  /*0260*/  IADD3.X R7, PT, PT, RZ, R7, RZ, P0, !PT ;  /* 0x00000007ff077210 */ /* 0x000fd200007fe4ff */
.L_x_4:
[----:B------:R-:W1:Y:S01]  /*0270*/  LDC.64 R20, c[0x0][0x380] ;  /* 0x0000e000ff147b82 */ /* 0x000e620000000a00 */
[----:B------:R-:W-:-:S05]  /*0280*/  MOV R6, R4 ;  /* 0x0000000400067202 */ /* 0x000fca0000000f00 */
[----:B0-----:R-:W2:Y:S04]  /*0290*/  LDG.E.64 R14, desc[UR10][R6.64+-0x20] ;  /* 0xffffe00a060e7981 */ /* 0x001ea8000c1e1b00 */
[----:B------:R-:W3:Y:S04]  /*02a0*/  LDG.E.64 R26, desc[UR10][R6.64+-0x18] ;  /* 0xffffe80a061a7981 */ /* 0x000ee8000c1e1b00 */
[----:B------:R-:W4:Y:S01]  /*02b0*/  LDG.E.64 R22, desc[UR10][R6.64+-0x10] ;  /* 0xfffff00a06167981 */ /* 0x000f22000c1e1b00 */
[----:B-1----:R-:W-:-:S05]  /*02c0*/  IMAD.WIDE R20, R35, 0x8, R20 ;  /* 0x0000000823147825 */ /* 0x002fca00078e0214 */
[----:B------:R-:W2:Y:S01]  /*02d0*/  LDG.E.64 R16, desc[UR10][R20.64] ;  /* 0x0000000a14107981 */ /* 0x000ea2000c1e1b00 */
[----:B------:R-:W-:-:S05]  /*02e0*/  IMAD.WIDE R36, R12, 0x8, R20 ;  /* 0x000000080c247825 */ /* 0x000fca00078e0214 */
[----:B------:R-:W3:Y:S01]  /*02f0*/  LDG.E.64 R18, desc[UR10][R36.64] ;  /* 0x0000000a24127981 */ /* 0x000ee2000c1e1b00 */
[----:B------:R-:W-:-:S05]  /*0300*/  IMAD.WIDE R8, R12, 0x8, R36 ;  /* 0x000000080c087825 */ /* 0x000fca00078e0224 */
[----:B------:R-:W4:Y:S01]  /*0310*/  LDG.E.64 R24, desc[UR10][R8.64] ;  /* 0x0000000a08187981 */ /* 0x000f22000c1e1b00 */
[----:B------:R-:W-:-:S05]  /*0320*/  IMAD.WIDE R28, R12, 0x8, R8 ;  /* 0x000000080c1c7825 */ /* 0x000fca00078e0208 */
[----:B------:R0:W5:Y:S04]  /*0330*/  LDG.E.64 R10, desc[UR10][R28.64] ;  /* 0x0000000a1c0a7981 */ /* 0x000168000c1e1b00 */
[----:B------:R-:W5:Y:S01]  /*0340*/  LDG.E.64 R8, desc[UR10][R6.64+-0x8] ;  /* 0xfffff80a06087981 */ /* 0x000f62000c1e1b00 */
[----:B0-----:R-:W-:-:S04]  /*0350*/  IMAD.WIDE R28, R12, 0x8, R28 ;  /* 0x000000080c1c7825 */ /* 0x001fc800078e021c */
[----:B------:R-:W-:-:S05]  /*0360*/  IMAD.WIDE R36, R12, 0x8, R28 ;  /* 0x000000080c247825 */ /* 0x000fca00078e021c */
[----:B------:R0:W5:Y:S02]  /*0370*/  LDG.E.64 R20, desc[UR10][R36.64] ;  /* 0x0000000a24147981 */ /* 0x000164000c1e1b00 */
[C---:B0-----:R-:W-:Y:S01]  /*0380*/  IMAD.WIDE R36, R12.reuse, 0x8, R36 ;  /* 0x000000080c247825 */ /* 0x041fe200078e0224 */
[----:B--2---:R-:W-:Y:S01]  /*0390*/  DFMA R32, R16, R14, R32 ;  /* 0x0000000e1020722b */ /* 0x004fe20000000020 */
[----:B------:R-:W2:Y:S04]  /*03a0*/  LDG.E.64 R14, desc[UR10][R6.64] ;  /* 0x0000000a060e7981 */ /* 0x000ea8000c1e1b00 */
[----:B------:R-:W2:Y:S03]  /*03b0*/  LDG.E.64 R16, desc[UR10][R28.64] ;  /* 0x0000000a1c107981 */ /* 0x000ea6000c1e1b00 */
[----:B---3--:R-:W-:Y:S01]  /*03c0*/  DFMA R26, R18, R26, R32 ;  /* 0x0000001a121a722b */ /* 0x008fe20000000020 */
[----:B------:R-:W3:Y:S01]  /*03d0*/  LDG.E.64 R18, desc[UR10][R6.64+0x8] ;  /* 0x0000080a06127981 */ /* 0x000ee2000c1e1b00 */
[----:B------:R-:W-:-:S06]  /*03e0*/  IMAD.WIDE R32, R12, 0x8, R36 ;  /* 0x000000080c207825 */ /* 0x000fcc00078e0224 */
[----:B----4-:R-:W-:Y:S01]  /*03f0*/  DFMA R22, R24, R22, R26 ;  /* 0x000000161816722b */ /* 0x010fe2000000001a */
[----:B------:R-:W4:Y:S04]  /*0400*/  LDG.E.64 R32, desc[UR10][R32.64] ;  /* 0x0000000a20207981 */ /* 0x000f28000c1e1b00 */
[----:B------:R-:W4:Y:S04]  /*0410*/  LDG.E.64 R24, desc[UR10][R6.64+0x10] ;  /* 0x0000100a06187981 */ /* 0x000f28000c1e1b00 */
[----:B------:R-:W4:Y:S04]  /*0420*/  LDG.E.64 R26, desc[UR10][R36.64] ;  /* 0x0000000a241a7981 */ /* 0x000f28000c1e1b00 */
[----:B------:R0:W4:Y:S01]  /*0430*/  LDG.E.64 R28, desc[UR10][R6.64+0x18] ;  /* 0x0000180a061c7981 */ /* 0x000122000c1e1b00 */
[----:B-----5:R-:W-:Y:S01]  /*0440*/  DFMA R8, R10, R8, R22 ;  /* 0x000000080a08722b */ /* 0x020fe20000000016 */
[----:B------:R-:W-:-:S04]  /*0450*/  UIADD3 UR8, UPT, UPT, UR8, 0x8, URZ ;  /* 0x0000000808087890 */ /* 0x000fc8000fffe0ff */
[----:B------:R-:W-:Y:S01]  /*0460*/  UISETP.NE.AND UP1, UPT, UR8, URZ, UPT ;  /* 0x000000ff0800728c */ /* 0x000fe2000bf25270 */
[----:B------:R-:W-:Y:S02]  /*0470*/  IADD3 R4, P0, PT, R6, 0x40, RZ ;  /* 0x0000004006047810 */ /* 0x000fe40007f1e0ff */
[----:B------:R-:W-:Y:S02]  /*0480*/  LEA R35, R12, R35, 0x3 ;  /* 0x000000230c237211 */ /* 0x000fe400078e18ff */
[----:B0-----:R-:W-:Y:S01]  /*0490*/  IADD3.X R7, PT, PT, RZ, R7, RZ, P0, !PT ;  /* 0x00000007ff077210 */ /* 0x001fe200007fe4ff */
[----:B--2---:R-:W-:-:S08]  /*04a0*/  DFMA R8, R16, R14, R8 ;  /* 0x0000000e1008722b */ /* 0x004fd00000000008 */
[----:B---3--:R-:W-:-:S08]  /*04b0*/  DFMA R8, R20, R18, R8 ;  /* 0x000000121408722b */ /* 0x008fd00000000008 */
[----:B----4-:R-:W-:-:S08]  /*04c0*/  DFMA R8, R26, R24, R8 ;  /* 0x000000181a08722b */ /* 0x010fd00000000008 */
[----:B------:R-:W-:Y:S01]  /*04d0*/  DFMA R32, R32, R28, R8 ;  /* 0x0000001c2020722b */ /* 0x000fe20000000008 */
[----:B------:R-:W-:Y:S10]  /*04e0*/  BRA.U UP1, `(.L_x_4) ;  /* 0xfffffffd01607547 */ /* 0x000ff4000b83ffff */
.L_x_3:
[----:B------:R-:W-:Y:S05]  /*04f0*/  BRA.U !UP0, `(.L_x_2) ;  /* 0x00000011081c7547 */ /* 0x000fea000b800000 */
[----:B------:R-:W-:Y:S02]  /*0500*/  UISETP.GE.U32.AND UP0, UPT, UR7, 0x4, UPT ;  /* 0x000000040700788c */ /* 0x000fe4000bf06070 */
[----:B------:R-:W-:-:S04]  /*0510*/  ULOP3.LUT UR8, UR6, 0x3, URZ, 0xc0, !UPT ;  /* 0x0000000306087892 */ /* 0x000fc8000f8ec0ff */
[----:B------:R-:W-:-:S03]  /*0520*/  UISETP.NE.AND UP1, UPT, UR8, URZ, UPT ;  /* 0x000000ff0800728c */ /* 0x000fc6000bf25270 */
[----:B------:R-:W-:Y:S08]  /*0530*/  BRA.U !UP0, `(.L_x_5) ;  /* 0x00000001086c7547 */ /* 0x000ff0000b800000 */
[----:B------:R-:W1:Y:S01]  /*0540*/  LDC.64 R18, c[0x0][0x388] ;  /* 0x0000e200ff127b82 */ /* 0x000e620000000a00 */
[----:B------:R-:W2:Y:S01]  /*0550*/  LDCU.64 UR12, c[0x0][0x388] ;  /* 0x00007100ff0c77ac */ /* 0x000ea20008000a00 */
[----:B------:R-:W-:Y:S01]  /*0560*/  IADD3 R9, PT, PT, R2, UR4, RZ ;  /* 0x0000000402097c10 */ /* 0x000fe2000fffe0ff */
[----:B------:R-:W-:Y:S01]  /*0570*/  IMAD R7, R12, UR4, R3 ;  /* 0x000000040c077c24 */ /* 0x000fe2000f8e0203 */
[----:B------:R-:W-:-:S04]  /*0580*/  IADD3 R4, P0, PT, R2, UR4, RZ ;  /* 0x0000000402047c10 */ /* 0x000fc8000ff1e0ff */
[----:B------:R-:W3:Y:S01]  /*0590*/  LDC.64 R24, c[0x0][0x380] ;  /* 0x0000e000ff187b82 */ /* 0x000ee20000000a00 */
[----:B-1----:R-:W-:Y:S01]  /*05a0*/  IMAD.WIDE.U32 R18, R9, 0x8, R18 ;  /* 0x0000000809127825 */ /* 0x002fe200078e0012 */
[----:B------:R-:W-:Y:S02]  /*05b0*/  IADD3.X R9, PT, PT, RZ, RZ, RZ, P0, !PT ;  /* 0x000000ffff097210 */ /* 0x000fe400007fe4ff */
[----:B--2---:R-:W-:-:S03]  /*05c0*/  LEA R20, P0, R4, UR12, 0x3 ;  /* 0x0000000c04147c11 */ /* 0x004fc6000f8018ff */
[----:B0-----:R-:W2:Y:S01]  /*05d0*/  LDG.E.64 R18, desc[UR10][R18.64] ;  /* 0x0000000a12127981 */ /* 0x001ea2000c1e1b00 */
[----:B---3--:R-:W-:Y:S01]  /*05e0*/  IMAD.WIDE R24, R7, 0x8, R24 ;  /* 0x0000000807187825 */ /* 0x008fe200078e0218 */
[----:B------:R-:W-:-:S04]  /*05f0*/  LEA.HI.X R21, R4, UR13, R9, 0x3, P0 ;  /* 0x0000000d04157c11 */ /* 0x000fc800080f1c09 */
[----:B------:R-:W2:Y:S01]  /*0600*/  LDG.E.64 R6, desc[UR10][R24.64] ;  /* 0x0000000a18067981 */ /* 0x000ea2000c1e1b00 */
[----:B------:R-:W-:-:S03]  /*0610*/  IMAD.WIDE R26, R12, 0x8, R24 ;  /* 0x000000080c1a7825 */ /* 0x000fc600078e0218 */
[----:B------:R-:W3:Y:S04]  /*0620*/  LDG.E.64 R16, desc[UR10][R20.64+0x8] ;  /* 0x0000080a14107981 */ /* 0x000ee8000c1e1b00 */
[----:B------:R-:W3:Y:S01]  /*0630*/  LDG.E.64 R14, desc[UR10][R26.64] ;  /* 0x0000000a1a0e7981 */ /* 0x000ee2000c1e1b00 */
[----:B------:R-:W-:-:S03]  /*0640*/  IMAD.WIDE R28, R12, 0x8, R26 ;  /* 0x000000080c1c7825 */ /* 0x000fc600078e021a */
[----:B------:R-:W4:Y:S04]  /*0650*/  LDG.E.64 R10, desc[UR10][R20.64+0x10] ;  /* 0x0000100a140a7981 */ /* 0x000f28000c1e1b00 */
[----:B------:R-:W4:Y:S01]  /*0660*/  LDG.E.64 R8, desc[UR10][R28.64] ;  /* 0x0000000a1c087981 */ /* 0x000f22000c1e1b00 */
[----:B------:R-:W-:-:S03]  /*0670*/  IMAD.WIDE R34, R12, 0x8, R28 ;  /* 0x000000080c227825 */ /* 0x000fc600078e021c */
[----:B------:R-:W5:Y:S04]  /*0680*/  LDG.E.64 R22, desc[UR10][R20.64+0x18] ;  /* 0x0000180a14167981 */ /* 0x000f68000c1e1b00 */
[----:B------:R-:W5:Y:S01]  /*0690*/  LDG.E.64 R34, desc[UR10][R34.64] ;  /* 0x0000000a22227981 */ /* 0x000f62000c1e1b00 */
[----:B------:R-:W-:Y:S01]  /*06a0*/  UIADD3 UR4, UPT, UPT, UR4, 0x4, URZ ;  /* 0x0000000404047890 */ /* 0x000fe2000fffe0ff */
[----:B--2---:R-:W-:-:S08]  /*06b0*/  DFMA R6, R6, R18, R32 ;  /* 0x000000120606722b */ /* 0x004fd00000000020 */
[----:B---3--:R-:W-:-:S08]  /*06c0*/  DFMA R6, R14, R16, R6 ;  /* 0x000000100e06722b */ /* 0x008fd00000000006 */
[----:B----4-:R-:W-:-:S08]  /*06d0*/  DFMA R6, R8, R10, R6 ;  /* 0x0000000a0806722b */ /* 0x010fd00000000006 */
[----:B-----5:R-:W-:-:S11]  /*06e0*/  DFMA R32, R34, R22, R6 ;  /* 0x000000162220722b */ /* 0x020fd60000000006 */
.L_x_5:
[----:B------:R-:W-:Y:S05]  /*06f0*/  BRA.U !UP1, `(.L_x_2) ;  /* 0x0000000d099c7547 */ /* 0x000fea000b800000 */
[----:B------:R-:W-:Y:S02]  /*0700*/  UISETP.NE.AND UP0, UPT, UR8, 0x1, UPT ;  /* 0x000000010800788c */ /* 0x000fe4000bf05270 */
[----:B------:R-:W-:-:S04]  /*0710*/  ULOP3.LUT UR6, UR6, 0x1, URZ, 0xc0, !UPT ;  /* 0x0000000106067892 */ /* 0x000fc8000f8ec0ff */
[----:B------:R-:W-:-:S03]  /*0720*/  UISETP.NE.U32.AND UP1, UPT, UR6, 0x1, UPT ;  /* 0x000000010600788c */ /* 0x000fc6000bf25070 */
[----:B------:R-:W-:Y:S08]  /*0730*/  BRA.U !UP0, `(.L_x_6) ;  /* 0x00000001084c7547 */ /* 0x000ff0000b800000 */
[----:B------:R-:W1:Y:S01]  /*0740*/  LDC.64 R6, c[0x0][0x380] ;  /* 0x0000e000ff067b82 */ /* 0x000e620000000a00 */
[----:B------:R-:W2:Y:S01]  /*0750*/  LDCU.64 UR6, c[0x0][0x388] ;  /* 0x00007100ff0677ac */ /* 0x000ea20008000a00 */
[----:B------:R-:W-:Y:S01]  /*0760*/  IMAD R11, R12, UR4, R3 ;  /* 0x000000040c0b7c24 */ /* 0x000fe2000f8e0203 */
[C---:B------:R-:W-:Y:S02]  /*0770*/  IADD3 R15, PT, PT, R2.reuse, UR4, RZ ;  /* 0x00000004020f7c10 */ /* 0x040fe4000fffe0ff */
[----:B------:R-:W-:-:S03]  /*0780*/  IADD3 R4, P0, PT, R2, UR4, RZ ;  /* 0x0000000402047c10 */ /* 0x000fc6000ff1e0ff */
[----:B------:R-:W3:Y:S01]  /*0790*/  LDC.64 R8, c[0x0][0x388] ;  /* 0x0000e200ff087b82 */ /* 0x000ee20000000a00 */
[----:B-1----:R-:W-:-:S04]  /*07a0*/  IMAD.WIDE R6, R11, 0x8, R6 ;  /* 0x000000080b067825 */ /* 0x002fc800078e0206 */
[----:B---3--:R-:W-:Y:S01]  /*07b0*/  IMAD.WIDE.U32 R10, R15, 0x8, R8 ;  /* 0x000000080f0a7825 */ /* 0x008fe200078e0008 */
[----:B------:R-:W-:Y:S01]  /*07c0*/  IADD3.X R15, PT, PT, RZ, RZ, RZ, P0, !PT ;  /* 0x000000ffff0f7210 */ /* 0x000fe200007fe4ff */
[----:B0-----:R-:W3:Y:S01]  /*07d0*/  LDG.E.64 R8, desc[UR10][R6.64] ;  /* 0x0000000a06087981 */ /* 0x001ee2000c1e1b00 */
[----:B--2---:R-:W-:-:S03]  /*07e0*/  LEA R16, P0, R4, UR6, 0x3 ;  /* 0x0000000604107c11 */ /* 0x004fc6000f8018ff */
[----:B------:R-:W3:Y:S01]  /*07f0*/  LDG.E.64 R10, desc[UR10][R10.64] ;  /* 0x0000000a0a0a7981 */ /* 0x000ee2000c1e1b00 */
[----:B------:R-:W-:Y:S01]  /*0800*/  LEA.HI.X R17, R4, UR7, R15, 0x3, P0 ;  /* 0x0000000704117c11 */ /* 0x000fe200080f1c0f */
[----:B------:R-:W-:-:S05]  /*0810*/  IMAD.WIDE R14, R12, 0x8, R6 ;  /* 0x000000080c0e7825 */ /* 0x000fca00078e0206 */
[----:B------:R-:W2:Y:S04]  /*0820*/  LDG.E.64 R16, desc[UR10][R16.64+0x8] ;  /* 0x0000080a10107981 */ /* 0x000ea8000c1e1b00 */
[----:B------:R-:W2:Y:S01]  /*0830*/  LDG.E.64 R14, desc[UR10][R14.64] ;  /* 0x0000000a0e0e7981 */ /* 0x000ea2000c1e1b00 */
[----:B------:R-:W-:Y:S01]  /*0840*/  UIADD3 UR4, UPT, UPT, UR4, 0x2, URZ ;  /* 0x0000000204047890 */ /* 0x000fe2000fffe0ff */
[----:B---3--:R-:W-:-:S08]  /*0850*/  DFMA R8, R8, R10, R32 ;  /* 0x0000000a0808722b */ /* 0x008fd00000000020 */
[----:B--2---:R-:W-:-:S11]  /*0860*/  DFMA R32, R14, R16, R8 ;  /* 0x000000100e20722b */ /* 0x004fd60000000008 */
.L_x_6:
[----:B------:R-:W-:Y:S05]  /*0870*/  BRA.U UP1, `(.L_x_2) ;  /* 0x0000000d013c7547 */ /* 0x000fea000b800000 */
[----:B------:R-:W1:Y:S01]  /*0880*/  LDC.64 R6, c[0x0][0x380] ;  /* 0x0000e000ff067b82 */ /* 0x000e620000000a00 */
[----:B------:R-:W-:Y:S01]  /*0890*/  IADD3 R15, PT, PT, R2, UR4, RZ ;  /* 0x00000004020f7c10 */ /* 0x000fe2000fffe0ff */
[----:B------:R-:W-:-:S06]  /*08a0*/  IMAD R11, R12, UR4, R3 ;  /* 0x000000040c0b7c24 */ /* 0x000fcc000f8e0203 */
[----:B------:R-:W2:Y:S01]  /*08b0*/  LDC.64 R8, c[0x0][0x388] ;  /* 0x0000e200ff087b82 */ /* 0x000ea20000000a00 */
[----:B-1----:R-:W-:-:S06]  /*08c0*/  IMAD.WIDE R6, R11, 0x8, R6 ;  /* 0x000000080b067825 */ /* 0x002fcc00078e0206 */
[----:B0-----:R-:W3:Y:S01]  /*08d0*/  LDG.E.64 R6, desc[UR10][R6.64] ;  /* 0x0000000a06067981 */ /* 0x001ee2000c1e1b00 */
[----:B--2---:R-:W-:-:S06]  /*08e0*/  IMAD.WIDE.U32 R8, R15, 0x8, R8 ;  /* 0x000000080f087825 */ /* 0x004fcc00078e0008 */
[----:B------:R-:W3:Y:S02]  /*08f0*/  LDG.E.64 R8, desc[UR10][R8.64] ;  /* 0x0000000a08087981 */ /* 0x000ee4000c1e1b00 */
[----:B---3--:R-:W-:Y:S01]  /*0900*/  DFMA R32, R6, R8, R32 ;  /* 0x000000080620722b */ /* 0x008fe20000000020 */
[----:B------:R-:W-:Y:S10]  /*0910*/  BRA `(.L_x_2) ;  /* 0x0000000c00147947 */ /* 0x000ff40003800000 */
.L_x_1:
[----:B------:R-:W1:Y:S02]  /*0920*/  LDCU UR6, c[0x0][0x3a0] ;  /* 0x00007400ff0677ac */ /* 0x000e640008000800 */
[----:B-1----:R-:W-:-:S09]  /*0930*/  UISETP.GE.AND UP0, UPT, UR6, 0x1, UPT ;  /* 0x000000010600788c */ /* 0x002fd2000bf06270 */
[----:B------:R-:W-:Y:S05]  /*0940*/  BRA.U !UP0, `(.L_x_2) ;  /* 0x0000000d08087547 */ /* 0x000fea000b800000 */
[----:B------:R-:W-:Y:S02]  /*0950*/  UISETP.GE.U32.AND UP0, UPT, UR6, 0x8, UPT ;  /* 0x000000080600788c */ /* 0x000fe4000bf06070 */
[----:B------:R-:W-:Y:S01]  /*0960*/  IMAD R2, R0, UR6, RZ ;  /* 0x0000000600027c24 */ /* 0x000fe2000f8e02ff */
[----:B------:R-:W-:Y:S02]  /*0970*/  CS2R R30, SRZ ;  /* 0x00000000001e7805 */ /* 0x000fe4000001ff00 */
[----:B------:R-:W-:Y:S01]  /*0980*/  CS2R R32, SRZ ;  /* 0x0000000000207805 */ /* 0x000fe2000001ff00 */
[----:B------:R-:W-:-:S03]  /*0990*/  UMOV UR4, URZ ;  /* 0x000000ff00047c82 */ /* 0x000fc60008000000 */
[----:B------:R-:W-:Y:S05]  /*09a0*/  BRA.U !UP0, `(.L_x_7) ;  /* 0x0000000508707547 */ /* 0x000fea000b800000 */
[----:B------:R-:W1:Y:S01]  /*09b0*/  LDC.64 R6, c[0x0][0x388] ;  /* 0x0000e200ff067b82 */ /* 0x000e620000000a00 */
[----:B------:R-:W-:Y:S01]  /*09c0*/  IMAD R4, R4, UR5, R4 ;  /* 0x0000000504047c24 */ /* 0x000fe2000f8e0204 */
[----:B------:R-:W-:Y:S01]  /*09d0*/  ULOP3.LUT UR4, UR6, 0x7ffffff8, URZ, 0xc0, !UPT ;  /* 0x7ffffff806047892 */ /* 0x000fe2000f8ec0ff */
[----:B------:R-:W-:Y:S02]  /*09e0*/  MOV R10, R5 ;  /* 0x00000005000a7202 */ /* 0x000fe40000000f00 */
[----:B------:R-:W-:Y:S02]  /*09f0*/  CS2R R30, SRZ ;  /* 0x00000000001e7805 */ /* 0x000fe4000001ff00 */
[----:B------:R-:W-:Y:S01]  /*0a00*/  IADD3 R9, PT, PT, R4, R9, RZ ;  /* 0x0000000904097210 */ /* 0x000fe20007ffe0ff */
[----:B------:R-:W-:-:S03]  /*0a10*/  UIADD3 UR4, UPT, UPT, -UR4, URZ, URZ ;  /* 0x000000ff04047290 */ /* 0x000fc6000fffe1ff */
[CC--:B------:R-:W-:Y:S01]  /*0a20*/  LEA R4, R12.reuse, R9.reuse, 0x2 ;  /* 0x000000090c047211 */ /* 0x0c0fe200078e10ff */
[C-C-:B------:R-:W-:Y:S01]  /*0a30*/  IMAD R11, R12.reuse, 0x7, R9.reuse ;  /* 0x000000070c0b7824 */ /* 0x140fe200078e0209 */
[C---:B------:R-:W-:Y:S01]  /*0a40*/  LEA R8, R12.reuse, R9, 0x1 ;  /* 0x000000090c087211 */ /* 0x040fe200078e08ff */
[C-C-:B------:R-:W-:Y:S02]  /*0a50*/  IMAD R35, R12.reuse, 0x6, R9.reuse ;  /* 0x000000060c237824 */ /* 0x140fe400078e0209 */
[----:B------:R-:W-:Y:S02]  /*0a60*/  IMAD R37, R12, 0x5, R9 ;  /* 0x000000050c257824 */ /* 0x000fe400078e0209 */
[----:B-1----:R-:W-:-:S03]  /*0a70*/  IMAD.WIDE.U32 R6, R2, 0x8, R6 ;  /* 0x0000000802067825 */ /* 0x002fc600078e0006 */
[----:B------:R-:W-:Y:S01]  /*0a80*/  IADD3 R20, P0, PT, R6, 0x20, RZ ;  /* 0x0000002006147810 */ /* 0x000fe20007f1e0ff */
[----:B------:R-:W-:Y:S01]  /*0a90*/  IMAD R6, R12, 0x3, R9 ;  /* 0x000000030c067824 */ /* 0x000fe200078e0209 */
[----:B------:R-:W-:Y:S02]  /*0aa0*/  IADD3 R9, PT, PT, R9, R12, RZ ;  /* 0x0000000c09097210 */ /* 0x000fe40007ffe0ff */
[----:B------:R-:W-:Y:S02]  /*0ab0*/  IADD3.X R21, PT, PT, RZ, R7, RZ, P0, !PT ;  /* 0x00000007ff157210 */ /* 0x000fe400007fe4ff */
[----:B------:R-:W-:-:S07]  /*0ac0*/  MOV R7, R3 ;  /* 0x0000000300077202 */ /* 0x000fce0000000f00 */
.L_x_8:
[----:B------:R-:W1:Y:S01]  /*0ad0*/  LDC.64 R14, c[0x0][0x380] ;  /* 0x0000e000ff0e7b82 */ /* 0x000e620000000a00 */
[----:B------:R-:W-:Y:S02]  /*0ae0*/  MOV R16, R20 ;  /* 0x0000001400107202 */ /* 0x000fe40000000f00 */
[----:B------:R-:W-:-:S05]  /*0af0*/  MOV R17, R21 ;  /* 0x0000001500117202 */ /* 0x000fca0000000f00 */
[----:B0-----:R-:W2:Y:S04]  /*0b00*/  LDG.E.64 R20, desc[UR10][R16.64+-0x20] ;  /* 0xffffe00a10147981 */ /* 0x001ea8000c1e1b00 */
[----:B------:R-:W3:Y:S01]  /*0b10*/  LDG.E.64 R26, desc[UR10][R16.64+-0x18] ;  /* 0xffffe80a101a7981 */ /* 0x000ee2000c1e1b00 */
[----:B-1----:R-:W-:-:S04]  /*0b20*/  IMAD.WIDE.U32 R28, R10, 0x8, R14 ;  /* 0x000000080a1c7825 */ /* 0x002fc800078e000e */
[----:B------:R-:W-:Y:S02]  /*0b30*/  IMAD.WIDE R22, R7, 0x8, R14 ;  /* 0x0000000807167825 */ /* 0x000fe400078e020e */
[----:B------:R-:W2:Y:S04]  /*0b40*/  LDG.E.64 R28, desc[UR10][R28.64] ;  /* 0x0000000a1c1c7981 */ /* 0x000ea8000c1e1b00 */
[----:B------:R0:W4:Y:S02]  /*0b50*/  LDG.E.64 R18, desc[UR10][R22.64] ;  /* 0x0000000a16127981 */ /* 0x000124000c1e1b00 */
[----:B0-----:R-:W-:-:S05]  /*0b60*/  IMAD.WIDE R22, R12, 0x8, R22 ;  /* 0x000000080c167825 */ /* 0x001fca00078e0216 */
[----:B------:R0:W3:Y:S02]  /*0b70*/  LDG.E.64 R24, desc[UR10][R22.64] ;  /* 0x0000000a16187981 */ /* 0x0000e4000c1e1b00 */
[----:B0-----:R-:W-:Y:S01]  /*0b80*/  IMAD.WIDE R22, R12, 0x8, R22 ;  /* 0x000000080c167825 */ /* 0x001fe200078e0216 */
[----:B--2---:R-:W-:Y:S02]  /*0b90*/  DFMA R28, R20, R28, R30 ;  /* 0x0000001c141c722b */ /* 0x004fe4000000001e */
[----:B----4-:R-:W-:Y:S01]  /*0ba0*/  DFMA R18, R18, R20, R32 ;  /* 0x000000141212722b */ /* 0x010fe20000000020 */
[--C-:B------:R-:W-:Y:S01]  /*0bb0*/  IMAD.WIDE.U32 R20, R9, 0x8, R14.reuse ;  /* 0x0000000809147825 */ /* 0x100fe200078e000e */
[----:B------:R-:W2:Y:S03]  /*0bc0*/  LDG.E.64 R32, desc[UR10][R22.64] ;  /* 0x0000000a16207981 */ /* 0x000ea6000c1e1b00 */
[----:B------:R-:W-:-:S02]  /*0bd0*/  IMAD.WIDE.U32 R30, R8, 0x8, R14 ;  /* 0x00000008081e7825 */ /* 0x000fc400078e000e */
[----:B------:R-:W4:Y:S04]  /*0be0*/  LDG.E.64 R20, desc[UR10][R20.64] ;  /* 0x0000000a14147981 */ /* 0x000f28000c1e1b00 */
[----:B------:R-:W5:Y:S01]  /*0bf0*/  LDG.E.64 R30, desc[UR10][R30.64] ;  /* 0x0000000a1e1e7981 */ /* 0x000f62000c1e1b00 */
[----:B---3--:R-:W-:-:S03]  /*0c00*/  DFMA R24, R24, R26, R18 ;  /* 0x0000001a1818722b */ /* 0x008fc60000000012 */
[----:B------:R-:W2:Y:S01]  /*0c10*/  LDG.E.64 R18, desc[UR10][R16.64+-0x10] ;  /* 0xfffff00a10127981 */ /* 0x000ea2000c1e1b00 */
[----:B----4-:R-:W-:Y:S01]  /*0c20*/  DFMA R20, R26, R20, R28 ;  /* 0x000000141a14722b */ /* 0x010fe2000000001c */
[----:B------:R-:W-:-:S05]  /*0c30*/  IMAD.WIDE R26, R12, 0x8, R22 ;  /* 0x000000080c1a7825 */ /* 0x000fca00078e0216 */
[----:B------:R0:W3:Y:S01]  /*0c40*/  LDG.E.64 R28, desc[UR10][R26.64] ;  /* 0x0000000a1a1c7981 */ /* 0x0000e2000c1e1b00 */
[----:B--2---:R-:W-:Y:S02]  /*0c50*/  DFMA R32, R32, R18, R24 ;  /* 0x000000122020722b */ /* 0x004fe40000000018 */
[----:B-----5:R-:W-:Y:S01]  /*0c60*/  DFMA R30, R18, R30, R20 ;  /* 0x0000001e121e722b */ /* 0x020fe20000000014 */
[----:B------:R-:W3:Y:S01]  /*0c70*/  LDG.E.64 R24, desc[UR10][R16.64+-0x8] ;  /* 0xfffff80a10187981 */ /* 0x000ee2000c1e1b00 */
[----:B------:R-:W-:-:S05]  /*0c80*/  IMAD.WIDE.U32 R18, R6, 0x8, R14 ;  /* 0x0000000806127825 */ /* 0x000fca00078e000e */
[----:B------:R-:W2:Y:S01]  /*0c90*/  LDG.E.64 R20, desc[UR10][R18.64] ;  /* 0x0000000a12147981 */ /* 0x000ea2000c1e1b00 */
[----:B0-----:R-:W-:-:S05]  /*0ca0*/  IMAD.WIDE R26, R12, 0x8, R26 ;  /* 0x000000080c1a7825 */ /* 0x001fca00078e021a */
[----:B------:R0:W4:Y:S04]  /*0cb0*/  LDG.E.64 R22, desc[UR10][R26.64] ;  /* 0x0000000a1a167981 */ /* 0x000128000c1e1b00 */
[----:B------:R-:W4:Y:S01]  /*0cc0*/  LDG.E.64 R18, desc[UR10][R16.64] ;  /* 0x0000000a10127981 */ /* 0x000f22000c1e1b00 */
[----:B0-----:R-:W-:Y:S01]  /*0cd0*/  IMAD.WIDE R26, R12, 0x8, R26 ;  /* 0x000000080c1a7825 */ /* 0x001fe200078e021a */
[----:B---3--:R-:W-:-:S04]  /*0ce0*/  DFMA R28, R28, R24, R32 ;  /* 0x000000181c1c722b */ /* 0x008fc80000000020 */
[----:B------:R0:W3:Y:S01]  /*0cf0*/  LDG.E.64 R32, desc[UR10][R26.64] ;  /* 0x0000000a1a207981 */ /* 0x0000e2000c1e1b00 */
[----:B--2---:R-:W-:Y:S01]  /*0d00*/  DFMA R20, R24, R20, R30 ;  /* 0x000000141814722b */ /* 0x004fe2000000001e */
[--C-:B------:R-:W-:Y:S02]  /*0d10*/  IMAD.WIDE.U32 R24, R4, 0x8, R14.reuse ;  /* 0x0000000804187825 */ /* 0x100fe400078e000e */
[----:B------:R-:W3:Y:S04]  /*0d20*/  LDG.E.64 R30, desc[UR10][R16.64+0x8] ;  /* 0x0000080a101e7981 */ /* 0x000ee8000c1e1b00 */
[----:B------:R-:W2:Y:S01]  /*0d30*/  LDG.E.64 R24, desc[UR10][R24.64] ;  /* 0x0000000a18187981 */ /* 0x000ea2000c1e1b00 */
[----:B----4-:R-:W-:Y:S01]  /*0d40*/  DFMA R22, R22, R18, R28 ;  /* 0x000000121616722b */ /* 0x010fe2000000001c */
[----:B------:R-:W-:-:S06]  /*0d50*/  IMAD.WIDE.U32 R28, R37, 0x8, R14 ;  /* 0x00000008251c7825 */ /* 0x000fcc00078e000e */
[----:B------:R-:W4:Y:S01]  /*0d60*/  LDG.E.64 R28, desc[UR10][R28.64] ;  /* 0x0000000a1c1c7981 */ /* 0x000f22000c1e1b00 */
[----:B0-----:R-:W-:Y:S01]  /*0d70*/  IMAD.WIDE R26, R12, 0x8, R26 ;  /* 0x000000080c1a7825 */ /* 0x001fe200078e021a */
[----:B--2---:R-:W-:-:S03]  /*0d80*/  DFMA R20, R18, R24, R20 ;  /* 0x000000181214722b */ /* 0x004fc60000000014 */
[--C-:B------:R-:W-:Y:S01]  /*0d90*/  IMAD.WIDE.U32 R18, R35, 0x8, R14.reuse ;  /* 0x0000000823127825 */ /* 0x100fe200078e000e */
[----:B---3--:R-:W-:Y:S01]  /*0da0*/  DFMA R22, R32, R30, R22 ;  /* 0x0000001e2016722b */ /* 0x008fe20000000016 */
[----:B------:R-:W2:Y:S02]  /*0db0*/  LDG.E.64 R24, desc[UR10][R26.64] ;  /* 0x0000000a1a187981 */ /* 0x000ea4000c1e1b00 */
[----:B------:R-:W-:Y:S02]  /*0dc0*/  IMAD.WIDE.U32 R14, R11, 0x8, R14 ;  /* 0x000000080b0e7825 */ /* 0x000fe400078e000e */
[----:B------:R-:W3:Y:S01]  /*0dd0*/  LDG.E.64 R18, desc[UR10][R18.64] ;  /* 0x0000000a12127981 */ /* 0x000ee2000c1e1b00 */
[----:B----4-:R-:W-:-:S03]  /*0de0*/  DFMA R30, R30, R28, R20 ;  /* 0x0000001c1e1e722b */ /* 0x010fc60000000014 */
[----:B------:R-:W2:Y:S01]  /*0df0*/  LDG.E.64 R20, desc[UR10][R16.64+0x10] ;  /* 0x0000100a10147981 */ /* 0x000ea2000c1e1b00 */
[----:B------:R-:W-:-:S03]  /*0e00*/  IMAD.WIDE R32, R12, 0x8, R26 ;  /* 0x000000080c207825 */ /* 0x000fc600078e021a */
[----:B------:R-:W4:Y:S04]  /*0e10*/  LDG.E.64 R14, desc[UR10][R14.64] ;  /* 0x0000000a0e0e7981 */ /* 0x000f28000c1e1b00 */
[----:B------:R-:W5:Y:S04]  /*0e20*/  LDG.E.64 R32, desc[UR10][R32.64] ;  /* 0x0000000a20207981 */ /* 0x000f68000c1e1b00 */
[----:B------:R-:W5:Y:S01]  /*0e30*/  LDG.E.64 R28, desc[UR10][R16.64+0x18] ;  /* 0x0000180a101c7981 */ /* 0x000f62000c1e1b00 */
[----:B------:R-:W-:-:S04]  /*0e40*/  UIADD3 UR4, UPT, UPT, UR4, 0x8, URZ ;  /* 0x0000000804047890 */ /* 0x000fc8000fffe0ff */
[----:B------:R-:W-:Y:S01]  /*0e50*/  UISETP.NE.AND UP0, UPT, UR4, URZ, UPT ;  /* 0x000000ff0400728c */ /* 0x000fe2000bf05270 */
[C---:B------:R-:W-:Y:S02]  /*0e60*/  LEA R7, R12.reuse, R7, 0x3 ;  /* 0x000000070c077211 */ /* 0x040fe400078e18ff */
[C---:B------:R-:W-:Y:S02]  /*0e70*/  LEA R11, R12.reuse, R11, 0x3 ;  /* 0x0000000b0c0b7211 */ /* 0x040fe400078e18ff */
[C---:B------:R-:W-:Y:S02]  /*0e80*/  LEA R35, R12.reuse, R35, 0x3 ;  /* 0x000000230c237211 */ /* 0x040fe400078e18ff */
[C---:B------:R-:W-:Y:S02]  /*0e90*/  LEA R37, R12.reuse, R37, 0x3 ;  /* 0x000000250c257211 */ /* 0x040fe400078e18ff */
[C---:B------:R-:W-:Y:S02]  /*0ea0*/  LEA R4, R12.reuse, R4, 0x3 ;  /* 0x000000040c047211 */ /* 0x040fe400078e18ff */
[----:B------:R-:W-:-:S02]  /*0eb0*/  LEA R6, R12, R6, 0x3 ;  /* 0x000000060c067211 */ /* 0x000fc400078e18ff */
[C---:B------:R-:W-:Y:S02]  /*0ec0*/  LEA R8, R12.reuse, R8, 0x3 ;  /* 0x000000080c087211 */ /* 0x040fe400078e18ff */
[C---:B------:R-:W-:Y:S02]  /*0ed0*/  LEA R10, R12.reuse, R10, 0x3 ;  /* 0x0000000a0c0a7211 */ /* 0x040fe400078e18ff */
[----:B------:R-:W-:Y:S01]  /*0ee0*/  LEA R9, R12, R9, 0x3 ;  /* 0x000000090c097211 */ /* 0x000fe200078e18ff */
[----:B--2---:R-:W-:Y:S02]  /*0ef0*/  DFMA R22, R24, R20, R22 ;  /* 0x000000141816722b */ /* 0x004fe40000000016 */
[----:B---3--:R-:W-:Y:S01]  /*0f00*/  DFMA R30, R20, R18, R30 ;  /* 0x00000012141e722b */ /* 0x008fe2000000001e */
[----:B------:R-:W-:-:S04]  /*0f10*/  IADD3 R20, P0, PT, R16, 0x40, RZ ;  /* 0x0000004010147810 */ /* 0x000fc80007f1e0ff */
[----:B------:R-:W-:Y:S01]  /*0f20*/  IADD3.X R21, PT, PT, RZ, R17, RZ, P0, !PT ;  /* 0x00000011ff157210 */ /* 0x000fe200007fe4ff */
[----:B-----5:R-:W-:Y:S02]  /*0f30*/  DFMA R32, R32, R28, R22 ;  /* 0x0000001c2020722b */ /* 0x020fe40000000016 */
[----:B----4-:R-:W-:Y:S01]  /*0f40*/  DFMA R30, R28, R14, R30 ;  /* 0x0000000e1c1e722b */ /* 0x010fe2000000001e */
[----:B------:R-:W-:Y:S10]  /*0f50*/  BRA.U UP0, `(.L_x_8) ;  /* 0xfffffff900dc7547 */ /* 0x000ff4000b83ffff */
[----:B------:R-:W-:-:S12]  /*0f60*/  ULOP3.LUT UR4, UR6, 0x7ffffff8, URZ, 0xc0, !UPT ;  /* 0x7ffffff806047892 */ /* 0x000fd8000f8ec0ff */
.L_x_7:
[----:B------:R-:W-:-:S04]  /*0f70*/  ULOP3.LUT UR8, UR6, 0x7, URZ, 0xc0, !UPT ;  /* 0x0000000706087892 */ /* 0x000fc8000f8ec0ff */
[----:B------:R-:W-:-:S09]  /*0f80*/  UISETP.NE.AND UP0, UPT, UR8, URZ, UPT ;  /* 0x000000ff0800728c */ /* 0x000fd2000bf05270 */
        /* <DEDUP_REMOVED lines=9> */
[----:B------:R-:W-:Y:S01]  /*1020*/  IADD3 R4, P0, PT, R2, UR4, RZ ;  /* 0x0000000402047c10 */ /* 0x000fe2000ff1e0ff */
[----:B------:R-:W-:-:S03]  /*1030*/  IMAD R23, R12, UR4, R3 ;  /* 0x000000040c177c24 */ /* 0x000fc6000f8e0203 */
[----:B------:R-:W3:Y:S01]  /*1040*/  LDC.64 R28, c[0x0][0x380] ;  /* 0x0000e000ff1c7b82 */ /* 0x000ee20000000a00 */
[-C--:B------:R-:W-:Y:S02]  /*1050*/  IADD3 R15, PT, PT, R11, R12.reuse, RZ ;  /* 0x0000000c0b0f7210 */ /* 0x080fe40007ffe0ff */
[----:B------:R-:W-:Y:S02]  /*1060*/  IADD3.X R17, PT, PT, RZ, RZ, RZ, P0, !PT ;  /* 0x000000ffff117210 */ /* 0x000fe400007fe4ff */
[----:B------:R-:W-:Y:S02]  /*1070*/  IADD3 R19, PT, PT, R15, R12, RZ ;  /* 0x0000000c0f137210 */ /* 0x000fe40007ffe0ff */
[----:B--2---:R-:W-:-:S04]  /*1080*/  LEA R36, P0, R4, UR8, 0x3 ;  /* 0x0000000804247c11 */ /* 0x004fc8000f8018ff */
[----:B------:R-:W-:Y:S01]  /*1090*/  LEA.HI.X R37, R4, UR9, R17, 0x3, P0 ;  /* 0x0000000904257c11 */ /* 0x000fe200080f1c11 */
[----:B-1----:R-:W-:-:S06]  /*10a0*/  IMAD.WIDE.U32 R8, R7, 0x8, R8 ;  /* 0x0000000807087825 */ /* 0x002fcc00078e0008 */
[----:B0-----:R-:W2:Y:S01]  /*10b0*/  LDG.E.64 R8, desc[UR10][R8.64] ;  /* 0x0000000a08087981 */ /* 0x001ea2000c1e1b00 */
[----:B---3--:R-:W-:-:S04]  /*10c0*/  IMAD.WIDE.U32 R6, R11, 0x8, R28 ;  /* 0x000000080b067825 */ /* 0x008fc800078e001c */
[--C-:B------:R-:W-:Y:S02]  /*10d0*/  IMAD.WIDE R22, R23, 0x8, R28.reuse ;  /* 0x0000000817167825 */ /* 0x100fe400078e021c */
[----:B------:R-:W2:Y:S02]  /*10e0*/  LDG.E.64 R6, desc[UR10][R6.64] ;  /* 0x0000000a06067981 */ /* 0x000ea4000c1e1b00 */
[----:B------:R-:W-:Y:S02]  /*10f0*/  IMAD.WIDE.U32 R10, R15, 0x8, R28 ;  /* 0x000000080f0a7825 */ /* 0x000fe400078e001c */
[----:B------:R-:W3:Y:S02]  /*1100*/  LDG.E.64 R34, desc[UR10][R22.64] ;  /* 0x0000000a16227981 */ /* 0x000ee4000c1e1b00 */
[----:B------:R-:W-:Y:S01]  /*1110*/  IMAD.WIDE R20, R12, 0x8, R22 ;  /* 0x000000080c147825 */ /* 0x000fe200078e0216 */
[C---:B------:R-:W-:Y:S01]  /*1120*/  IADD3 R25, PT, PT, R19.reuse, R12, RZ ;  /* 0x0000000c13197210 */ /* 0x040fe20007ffe0ff */
[----:B------:R-:W4:Y:S02]  /*1130*/  LDG.E.64 R10, desc[UR10][R10.64] ;  /* 0x0000000a0a0a7981 */ /* 0x000f24000c1e1b00 */
[----:B------:R-:W-:-:S02]  /*1140*/  IMAD.WIDE.U32 R18, R19, 0x8, R28 ;  /* 0x0000000813127825 */ /* 0x000fc400078e001c */
[----:B------:R-:W4:Y:S04]  /*1150*/  LDG.E.64 R14, desc[UR10][R36.64+0x8] ;  /* 0x0000080a240e7981 */ /* 0x000f28000c1e1b00 */
[----:B------:R-:W5:Y:S01]  /*1160*/  LDG.E.64 R16, desc[UR10][R20.64] ;  /* 0x0000000a14107981 */ /* 0x000f62000c1e1b00 */
[----:B------:R-:W-:-:S03]  /*1170*/  IMAD.WIDE R26, R12, 0x8, R20 ;  /* 0x000000080c1a7825 */ /* 0x000fc600078e0214 */
[----:B------:R-:W5:Y:S01]  /*1180*/  LDG.E.64 R18, desc[UR10][R18.64] ;  /* 0x0000000a12127981 */ /* 0x000f62000c1e1b00 */
[----:B------:R-:W-:-:S03]  /*1190*/  IMAD.WIDE.U32 R28, R25, 0x8, R28 ;  /* 0x00000008191c7825 */ /* 0x000fc600078e001c */
[----:B------:R-:W5:Y:S01]  /*11a0*/  LDG.E.64 R22, desc[UR10][R26.64] ;  /* 0x0000000a1a167981 */ /* 0x000f62000c1e1b00 */
[----:B------:R-:W-:-:S03]  /*11b0*/  IMAD.WIDE R24, R12, 0x8, R26 ;  /* 0x000000080c187825 */ /* 0x000fc600078e021a */
[----:B------:R-:W5:Y:S04]  /*11c0*/  LDG.E.64 R20, desc[UR10][R36.64+0x10] ;  /* 0x0000100a24147981 */ /* 0x000f68000c1e1b00 */
[----:B------:R-:W5:Y:S04]  /*11d0*/  LDG.E.64 R28, desc[UR10][R28.64] ;  /* 0x0000000a1c1c7981 */ /* 0x000f68000c1e1b00 */
[----:B------:R-:W5:Y:S04]  /*11e0*/  LDG.E.64 R26, desc[UR10][R36.64+0x18] ;  /* 0x0000180a241a7981 */ /* 0x000f68000c1e1b00 */
[----:B------:R-:W5:Y:S01]  /*11f0*/  LDG.E.64 R24, desc[UR10][R24.64] ;  /* 0x0000000a18187981 */ /* 0x000f62000c1e1b00 */
[----:B------:R-:W-:Y:S01]  /*1200*/  UIADD3 UR4, UPT, UPT, UR4, 0x4, URZ ;  /* 0x0000000404047890 */ /* 0x000fe2000fffe0ff */
[----:B--2---:R-:W-:-:S02]  /*1210*/  DFMA R6, R8, R6, R30 ;  /* 0x000000060806722b */ /* 0x004fc4000000001e */
[----:B---3--:R-:W-:-:S06]  /*1220*/  DFMA R34, R34, R8, R32 ;  /* 0x000000082222722b */ /* 0x008fcc0000000020 */
[----:B----4-:R-:W-:Y:S02]  /*1230*/  DFMA R6, R14, R10, R6 ;  /* 0x0000000a0e06722b */ /* 0x010fe40000000006 */
[----:B-----5:R-:W-:-:S06]  /*1240*/  DFMA R16, R16, R14, R34 ;  /* 0x0000000e1010722b */ /* 0x020fcc0000000022 */
[----:B------:R-:W-:Y:S02]  /*1250*/  DFMA R6, R20, R18, R6 ;  /* 0x000000121406722b */ /* 0x000fe40000000006 */
[----:B------:R-:W-:-:S06]  /*1260*/  DFMA R16, R22, R20, R16 ;  /* 0x000000141610722b */ /* 0x000fcc0000000010 */
[----:B------:R-:W-:Y:S02]  /*1270*/  DFMA R30, R26, R28, R6 ;  /* 0x0000001c1a1e722b */ /* 0x000fe40000000006 */
[----:B------:R-:W-:-:S11]  /*1280*/  DFMA R32, R24, R26, R16 ;  /* 0x0000001a1820722b */ /* 0x000fd60000000010 */
.L_x_9:
[----:B------:R-:W-:Y:S05]  /*1290*/  BRA.U !UP1, `(.L_x_2) ;  /* 0x0000000109b47547 */ /* 0x000fea000b800000 */
[----:B------:R-:W-:Y:S02]  /*12a0*/  UISETP.NE.AND UP0, UPT, UR7, 0x1, UPT ;  /* 0x000000010700788c */ /* 0x000fe4000bf05270 */
[----:B------:R-:W-:-:S04]  /*12b0*/  ULOP3.LUT UR6, UR6, 0x1, URZ, 0xc0, !UPT ;  /* 0x0000000106067892 */ /* 0x000fc8000f8ec0ff */
[----:B------:R-:W-:-:S03]  /*12c0*/  UISETP.NE.U32.AND UP1, UPT, UR6, 0x1, UPT ;  /* 0x000000010600788c */ /* 0x000fc6000bf25070 */
[----:B------:R-:W-:Y:S08]  /*12d0*/  BRA.U !UP0, `(.L_x_10) ;  /* 0x00000001086c7547 */ /* 0x000ff0000b800000 */
[----:B------:R-:W1:Y:S01]  /*12e0*/  LDC.64 R8, c[0x0][0x388] ;  /* 0x0000e200ff087b82 */ /* 0x000e620000000a00 */
[----:B------:R-:W2:Y:S01]  /*12f0*/  LDCU.64 UR6, c[0x0][0x388] ;  /* 0x00007100ff0677ac */ /* 0x000ea20008000a00 */
[----:B------:R-:W-:Y:S01]  /*1300*/  IADD3 R4, P0, PT, R2, UR4, RZ ;  /* 0x0000000402047c10 */ /* 0x000fe2000ff1e0ff */
[----:B------:R-:W-:Y:S01]  /*1310*/  IMAD R11, R12, UR4, R5 ;  /* 0x000000040c0b7c24 */ /* 0x000fe2000f8e0205 */
[----:B------:R-:W-:Y:S01]  /*1320*/  IADD3 R7, PT, PT, R2, UR4, RZ ;  /* 0x0000000402077c10 */ /* 0x000fe2000fffe0ff */
[----:B------:R-:W-:Y:S01]  /*1330*/  IMAD R19, R12, UR4, R3 ;  /* 0x000000040c137c24 */ /* 0x000fe2000f8e0203 */
[----:B------:R-:W-:Y:S02]  /*1340*/  IADD3.X R17, PT, PT, RZ, RZ, RZ, P0, !PT ;  /* 0x000000ffff117210 */ /* 0x000fe400007fe4ff */
[----:B------:R-:W3:Y:S01]  /*1350*/  LDC.64 R14, c[0x0][0x380] ;  /* 0x0000e000ff0e7b82 */ /* 0x000ee20000000a00 */
[----:B------:R-:W-:Y:S02]  /*1360*/  IADD3 R23, PT, PT, R11, R12, RZ ;  /* 0x0000000c0b177210 */ /* 0x000fe40007ffe0ff */
[----:B--2---:R-:W-:Y:S01]  /*1370*/  LEA R6, P0, R4, UR6, 0x3 ;  /* 0x0000000604067c11 */ /* 0x004fe2000f8018ff */
[----:B-1----:R-:W-:-:S03]  /*1380*/  IMAD.WIDE.U32 R8, R7, 0x8, R8 ;  /* 0x0000000807087825 */ /* 0x002fc600078e0008 */
[----:B------:R-:W-:-:S03]  /*1390*/  LEA.HI.X R7, R4, UR7, R17, 0x3, P0 ;  /* 0x0000000704077c11 */ /* 0x000fc600080f1c11 */
[----:B0-----:R-:W2:Y:S01]  /*13a0*/  LDG.E.64 R8, desc[UR10][R8.64] ;  /* 0x0000000a08087981 */ /* 0x001ea2000c1e1b00 */
[----:B---3--:R-:W-:-:S03]  /*13b0*/  IMAD.WIDE.U32 R16, R11, 0x8, R14 ;  /* 0x000000080b107825 */ /* 0x008fc600078e000e */
[----:B------:R-:W3:Y:S01]  /*13c0*/  LDG.E.64 R6, desc[UR10][R6.64+0x8] ;  /* 0x0000080a06067981 */ /* 0x000ee2000c1e1b00 */
[----:B------:R-:W-:-:S03]  /*13d0*/  IMAD.WIDE R18, R19, 0x8, R14 ;  /* 0x0000000813127825 */ /* 0x000fc600078e020e */
[----:B------:R-:W2:Y:S01]  /*13e0*/  LDG.E.64 R16, desc[UR10][R16.64] ;  /* 0x0000000a10107981 */ /* 0x000ea2000c1e1b00 */
[----:B------:R-:W-:-:S03]  /*13f0*/  IMAD.WIDE.U32 R14, R23, 0x8, R14 ;  /* 0x00000008170e7825 */ /* 0x000fc600078e000e */
[----:B------:R-:W4:Y:S01]  /*1400*/  LDG.E.64 R10, desc[UR10][R18.64] ;  /* 0x0000000a120a7981 */ /* 0x000f22000c1e1b00 */
[----:B------:R-:W-:-:S03]  /*1410*/  IMAD.WIDE R20, R12, 0x8, R18 ;  /* 0x000000080c147825 */ /* 0x000fc600078e0212 */
[----:B------:R-:W3:Y:S04]  /*1420*/  LDG.E.64 R14, desc[UR10][R14.64] ;  /* 0x0000000a0e0e7981 */ /* 0x000ee8000c1e1b00 */
[----:B------:R-:W5:Y:S01]  /*1430*/  LDG.E.64 R20, desc[UR10][R20.64] ;  /* 0x0000000a14147981 */ /* 0x000f62000c1e1b00 */
[----:B------:R-:W-:Y:S01]  /*1440*/  UIADD3 UR4, UPT, UPT, UR4, 0x2, URZ ;  /* 0x0000000204047890 */ /* 0x000fe2000fffe0ff */
[----:B--2---:R-:W-:Y:S02]  /*1450*/  DFMA R30, R8, R16, R30 ;  /* 0x00000010081e722b */ /* 0x004fe4000000001e */
[----:B----4-:R-:W-:-:S06]  /*1460*/  DFMA R10, R10, R8, R32 ;  /* 0x000000080a0a722b */ /* 0x010fcc0000000020 */
[----:B---3--:R-:W-:Y:S02]  /*1470*/  DFMA R30, R6, R14, R30 ;  /* 0x0000000e061e722b */ /* 0x008fe4000000001e */
[----:B-----5:R-:W-:-:S11]  /*1480*/  DFMA R32, R20, R6, R10 ;  /* 0x000000061420722b */ /* 0x020fd6000000000a */
.L_x_10:
[----:B------:R-:W-:Y:S05]  /*1490*/  BRA.U UP1, `(.L_x_2) ;  /* 0x0000000101347547 */ /* 0x000fea000b800000 */
[----:B------:R-:W1:Y:S01]  /*14a0*/  LDC.64 R10, c[0x0][0x380] ;  /* 0x0000e000ff0a7b82 */ /* 0x000e620000000a00 */
[----:B------:R-:W-:Y:S01]  /*14b0*/  IADD3 R15, PT, PT, R2, UR4, RZ ;  /* 0x00000004020f7c10 */ /* 0x000fe2000fffe0ff */
[C---:B------:R-:W-:Y:S02]  /*14c0*/  IMAD R7, R12.reuse, UR4, R3 ;  /* 0x000000040c077c24 */ /* 0x040fe4000f8e0203 */
[----:B------:R-:W-:-:S04]  /*14d0*/  IMAD R17, R12, UR4, R5 ;  /* 0x000000040c117c24 */ /* 0x000fc8000f8e0205 */
[----:B------:R-:W2:Y:S01]  /*14e0*/  LDC.64 R8, c[0x0][0x388] ;  /* 0x0000e200ff087b82 */ /* 0x000ea20000000a00 */
[----:B-1----:R-:W-:-:S04]  /*14f0*/  IMAD.WIDE R6, R7, 0x8, R10 ;  /* 0x0000000807067825 */ /* 0x002fc800078e020a */
[----:B------:R-:W-:Y:S02]  /*1500*/  IMAD.WIDE.U32 R10, R17, 0x8, R10 ;  /* 0x00000008110a7825 */ /* 0x000fe400078e000a */
[----:B0-----:R-:W3:Y:S02]  /*1510*/  LDG.E.64 R6, desc[UR10][R6.64] ;  /* 0x0000000a06067981 */ /* 0x001ee4000c1e1b00 */
[----:B--2---:R-:W-:Y:S02]  /*1520*/  IMAD.WIDE.U32 R8, R15, 0x8, R8 ;  /* 0x000000080f087825 */ /* 0x004fe400078e0008 */
[----:B------:R-:W2:Y:S04]  /*1530*/  LDG.E.64 R10, desc[UR10][R10.64] ;  /* 0x0000000a0a0a7981 */ /* 0x000ea8000c1e1b00 */
[----:B------:R-:W3:Y:S02]  /*1540*/  LDG.E.64 R8, desc[UR10][R8.64] ;  /* 0x0000000a08087981 */ /* 0x000ee4000c1e1b00 */
[----:B---3--:R-:W-:-:S02]  /*1550*/  DFMA R32, R6, R8, R32 ;  /* 0x000000080620722b */ /* 0x008fc40000000020 */
[----:B--2---:R-:W-:-:S11]  /*1560*/  DFMA R30, R8, R10, R30 ;  /* 0x0000000a081e722b */ /* 0x004fd6000000001e */
.L_x_2:
[----:B0-----:R-:W-:Y:S05]  /*1570*/  BSYNC.RECONVERGENT B0 ;  /* 0x0000000000007941 */ /* 0x001fea0003800200 */
.L_x_0:
[----:B------:R-:W0:Y:S01]  /*1580*/  LDC.64 R6, c[0x0][0x390] ;  /* 0x0000e400ff067b82 */ /* 0x000e220000000a00 */
[----:B------:R-:W-:Y:S01]  /*1590*/  ISETP.GE.U32.AND P0, PT, R5, R12, PT ;  /* 0x0000000c0500720c */ /* 0x000fe20003f06070 */
[----:B------:R-:W-:-:S04]  /*15a0*/  IMAD R3, R3, R13, R0 ;  /* 0x0000000d03037224 */ /* 0x000fc800078e0200 */
[----:B0-----:R-:W-:-:S05]  /*15b0*/  IMAD.WIDE R2, R3, 0x8, R6 ;  /* 0x0000000803027825 */ /* 0x001fca00078e0206 */
[----:B------:R0:W-:Y:S03]  /*15c0*/  STG.E.64 desc[UR10][R2.64], R32 ;  /* 0x0000002002007986 */ /* 0x0001e6000c101b0a */
[----:B------:R-:W-:Y:S05]  /*15d0*/  @P0 EXIT ;  /* 0x000000000000094d */ /* 0x000fea0003800000 */
[----:B0-----:R-:W-:-:S04]  /*15e0*/  IMAD R3, R5, R13, R0 ;  /* 0x0000000d05037224 */ /* 0x001fc800078e0200 */
[----:B------:R-:W-:-:S05]  /*15f0*/  IMAD.WIDE.U32 R2, R3, 0x8, R6 ;  /* 0x0000000803027825 */ /* 0x000fca00078e0006 */
[----:B------:R-:W-:Y:S01]  /*1600*/  STG.E.64 desc[UR10][R2.64], R30 ;  /* 0x0000001e02007986 */ /* 0x000fe2000c101b0a */
[----:B------:R-:W-:Y:S05]  /*1610*/  EXIT ;  /* 0x000000000000794d */ /* 0x000fea0003800000 */
.L_x_11:
[----:B------:R-:W-:-:S00]  /*1620*/  BRA `(.L_x_11) ;  /* 0xfffffffc00fc7947 */ /* 0x000fc0000383ffff */
[----:B------:R-:W-:-:S00]  /*1630*/  NOP ;  /* 0x0000000000007918 */ /* 0x000fc00000000000 */
        /* <DEDUP_REMOVED lines=12> */
.L_x_12:


//--------------------- .nv.shared.reserved.0     --------------------------
	.section	.nv.shared.reserved.0,"aw",@nobits
	.weak		__nv_reservedSMEM_offset_0_alias
	.size		__nv_reservedSMEM_offset_0_alias, 0, 64
	.other		__nv_reservedSMEM_offset_0_alias,@"STO_CUDA_RESERVED_SHARED STV_DEFAULT"
__nv_reservedSMEM_offset_0_alias:
	.zero		0
	.zero		64


//--------------------- .nv.constant0._Z4atbtPKdS0_Pdiii --------------------------
	.section	.nv.constant0._Z4atbtPKdS0_Pdiii,"a",@progbits
	.sectionflags	@""
	.align	4
.nv.constant0._Z4atbtPKdS0_Pdiii:
	.zero		932


//--------------------- SYMBOLS --------------------------

	.type		.nv.reservedSmem.offset0,@object
	.size		.nv.reservedSmem.offset0,0x4
